// auto-generated by cutlass_sweep.gemm — config: {"arch": "sm_90", "cluster_m": 2, "cluster_n": 1, "dtype": "bf16", "dtype_b": "bf16", "layout": "nt", "stages": 0, "tile_k": 32, "tile_m": 128, "tile_n": 128}
#include "cutlass/cutlass.h"
#include "cutlass/gemm/collective/collective_builder.hpp"
#include "cutlass/gemm/device/gemm_universal_adapter.h"
#include "cutlass/gemm/kernel/gemm_universal.hpp"
#include "cutlass/epilogue/collective/collective_builder.hpp"

using ElemA = cutlass::bfloat16_t;
using ElemB = cutlass::bfloat16_t;
using ElemCD = cutlass::bfloat16_t;
using Acc  = float;
using TileShape    = cute::Shape<cute::_128, cute::_128, cute::_32>;
using ClusterShape = cute::Shape<cute::_2, cute::_1, cute::_1>;

using CollectiveEpilogue = typename cutlass::epilogue::collective::CollectiveBuilder<
    cutlass::arch::Sm90, cutlass::arch::OpClassTensorOp,
    TileShape, ClusterShape,
    cutlass::epilogue::collective::EpilogueTileAuto,
    Acc, Acc,
    ElemCD, cutlass::layout::RowMajor, 128 / cutlass::sizeof_bits<ElemCD>::value,
    ElemCD, cutlass::layout::RowMajor, 128 / cutlass::sizeof_bits<ElemCD>::value,
    cutlass::epilogue::collective::EpilogueScheduleAuto
  >::CollectiveOp;

using CollectiveMainloop = typename cutlass::gemm::collective::CollectiveBuilder<
    cutlass::arch::Sm90, cutlass::arch::OpClassTensorOp,
    ElemA, cutlass::layout::RowMajor, 128 / cutlass::sizeof_bits<ElemA>::value,
    ElemB, cutlass::layout::ColumnMajor, 128 / cutlass::sizeof_bits<ElemB>::value,
    Acc,
    TileShape, ClusterShape,
    cutlass::gemm::collective::StageCountAutoCarveout<static_cast<int>(sizeof(typename CollectiveEpilogue::SharedStorage))>,
    cutlass::gemm::collective::KernelScheduleAuto
  >::CollectiveOp;

using GemmKernel = cutlass::gemm::kernel::GemmUniversal<
    cute::Shape<int,int,int,int>,
    CollectiveMainloop,
    CollectiveEpilogue
>;
using Gemm = cutlass::gemm::device::GemmUniversalAdapter<GemmKernel>;

// Force the device kernel symbol into the cubin without needing a host main.
auto* _anchor = &cutlass::device_kernel<GemmKernel>;


// ===== COMPILED SASS (sm_90a) =====

	.target	sm_90a

	.elftype	@"ET_EXEC"


//--------------------- .note.nv.tkinfo           --------------------------
	.section	.note.nv.tkinfo,"",@"SHT_NOTE"
	.sectionflags	@"SHF_NOTE_NV_TKINFO"
	.tkinfo
        /*0018*/ 	.word	0x00000002
        /*0030*/ 	.string	""
        /*0030*/ 	.string	"ptxas"
        /*0030*/ 	.string	"Cuda compilation tools, release 13.0, V13.0.88"
        /*0030*/ 	.string	"Build cuda_13.0.r13.0/compiler.36424714_0"
        /*0030*/ 	.string	"-arch sm_90a -m 64 "



//--------------------- .note.nv.cuinfo           --------------------------
	.section	.note.nv.cuinfo,"",@"SHT_NOTE"
	.sectionflags	@"SHF_NOTE_NV_CUINFO"
        /*0018*/ 	.short	0x0002
        /*001a*/ 	.short	0x005a
        /*001c*/ 	.short	0x0082
	.zero		2


//--------------------- .nv.info                  --------------------------
	.section	.nv.info,"",@"SHT_CUDA_INFO"
	.align	4


	//----- nvinfo : EIATTR_REGCOUNT
	.align		4
        /*0000*/ 	.byte	0x04, 0x2f
        /*0002*/ 	.short	(.L_15 - .L_14)
	.align		4
.L_14:
        /*0004*/ 	.word	index@(_ZN7cutlass13device_kernelINS_4gemm6kernel13GemmUniversalIN4cute5tupleIJiiiiEEENS1_10collective13CollectiveMmaINS1_34MainloopSm90TmaGmmaWarpSpecializedILi14ENS5_IJNS4_1CILi2EEENSA_ILi1EEESC_EEENS1_35KernelTmaWarpSpecializedCooperativeEEENS5_IJNSA_ILi128EEESG_NSA_ILi32EEEEEENS_10bfloat16_tENS5_IJlSC_lEEESJ_SK_NS4_8TiledMMAINS4_8MMA_AtomIJNS4_4SM904GMMA28MMA_64x128x16_F32BF16BF16_SSILNSO_5MajorE0ELSQ_0ELNSO_7ScaleInE1ELSR_1EEEEEENS4_6LayoutISD_NS5_IJSC_NSA_ILi0EEESV_EEEEENS5_IJNS4_10UnderscoreESY_SY_EEEEENS4_13SM90_TMA_LOADENS4_14ComposedLayoutINS4_7SwizzleILi2ELi4ELi3EEENS4_18smem_ptr_flag_bitsILi16EEENSU_INS5_IJNSA_ILi8EEESH_EEENS5_IJSH_SC_EEEEEEEvNS4_8identityENS4_23SM90_TMA_LOAD_MULTICASTES1B_vS1C_EENS_8epilogue10collective6detail29Sm90TmaWarpSpecializedAdapterINS1G_15DefaultEpilogueISJ_SK_SK_NS1F_6thread17LinearCombinationISJ_Li1EffLNS1K_9ScaleType4KindE0ELNS_15FloatRoundStyleE2ESJ_EENS1_15EpilogueDefaultEEEEEvvEEEEvNT_6ParamsE)
        /*0008*/ 	.word	0x000000a8


	//----- nvinfo : EIATTR_FRAME_SIZE
	.align		4
.L_15:
        /*000c*/ 	.byte	0x04, 0x11
        /*000e*/ 	.short	(.L_17 - .L_16)
	.align		4
.L_16:
        /*0010*/ 	.word	index@(_ZN7cutlass13device_kernelINS_4gemm6kernel13GemmUniversalIN4cute5tupleIJiiiiEEENS1_10collective13CollectiveMmaINS1_34MainloopSm90TmaGmmaWarpSpecializedILi14ENS5_IJNS4_1CILi2EEENSA_ILi1EEESC_EEENS1_35KernelTmaWarpSpecializedCooperativeEEENS5_IJNSA_ILi128EEESG_NSA_ILi32EEEEEENS_10bfloat16_tENS5_IJlSC_lEEESJ_SK_NS4_8TiledMMAINS4_8MMA_AtomIJNS4_4SM904GMMA28MMA_64x128x16_F32BF16BF16_SSILNSO_5MajorE0ELSQ_0ELNSO_7ScaleInE1ELSR_1EEEEEENS4_6LayoutISD_NS5_IJSC_NSA_ILi0EEESV_EEEEENS5_IJNS4_10UnderscoreESY_SY_EEEEENS4_13SM90_TMA_LOADENS4_14ComposedLayoutINS4_7SwizzleILi2ELi4ELi3EEENS4_18smem_ptr_flag_bitsILi16EEENSU_INS5_IJNSA_ILi8EEESH_EEENS5_IJSH_SC_EEEEEEEvNS4_8identityENS4_23SM90_TMA_LOAD_MULTICASTES1B_vS1C_EENS_8epilogue10collective6detail29Sm90TmaWarpSpecializedAdapterINS1G_15DefaultEpilogueISJ_SK_SK_NS1F_6thread17LinearCombinationISJ_Li1EffLNS1K_9ScaleType4KindE0ELNS_15FloatRoundStyleE2ESJ_EENS1_15EpilogueDefaultEEEEEvvEEEEvNT_6ParamsE)
        /*0014*/ 	.word	0x00000000


	//----- nvinfo : EIATTR_MIN_STACK_SIZE
	.align		4
.L_17:
        /*0018*/ 	.byte	0x04, 0x12
        /*001a*/ 	.short	(.L_19 - .L_18)
	.align		4
.L_18:
        /*001c*/ 	.word	index@(_ZN7cutlass13device_kernelINS_4gemm6kernel13GemmUniversalIN4cute5tupleIJiiiiEEENS1_10collective13CollectiveMmaINS1_34MainloopSm90TmaGmmaWarpSpecializedILi14ENS5_IJNS4_1CILi2EEENSA_ILi1EEESC_EEENS1_35KernelTmaWarpSpecializedCooperativeEEENS5_IJNSA_ILi128EEESG_NSA_ILi32EEEEEENS_10bfloat16_tENS5_IJlSC_lEEESJ_SK_NS4_8TiledMMAINS4_8MMA_AtomIJNS4_4SM904GMMA28MMA_64x128x16_F32BF16BF16_SSILNSO_5MajorE0ELSQ_0ELNSO_7ScaleInE1ELSR_1EEEEEENS4_6LayoutISD_NS5_IJSC_NSA_ILi0EEESV_EEEEENS5_IJNS4_10UnderscoreESY_SY_EEEEENS4_13SM90_TMA_LOADENS4_14ComposedLayoutINS4_7SwizzleILi2ELi4ELi3EEENS4_18smem_ptr_flag_bitsILi16EEENSU_INS5_IJNSA_ILi8EEESH_EEENS5_IJSH_SC_EEEEEEEvNS4_8identityENS4_23SM90_TMA_LOAD_MULTICASTES1B_vS1C_EENS_8epilogue10collective6detail29Sm90TmaWarpSpecializedAdapterINS1G_15DefaultEpilogueISJ_SK_SK_NS1F_6thread17LinearCombinationISJ_Li1EffLNS1K_9ScaleType4KindE0ELNS_15FloatRoundStyleE2ESJ_EENS1_15EpilogueDefaultEEEEEvvEEEEvNT_6ParamsE)
        /*0020*/ 	.word	0x00000000
.L_19:


//--------------------- .nv.compat                --------------------------
	.section	.nv.compat,"",@"SHT_CUDA_COMPAT_INFO"
	.align	4
        /*0000*/ 	.byte	0x02, 0x09, 0x01, 0x00, 0x02, 0x02, 0x04, 0x00, 0x02, 0x05, 0x05, 0x00, 0x03, 0x07, 0x01, 0x01
        /*0010*/ 	.byte	0x02, 0x03, 0x01, 0x00, 0x02, 0x06, 0x01, 0x00, 0x04, 0x0b, 0x08, 0x00, 0x00, 0x00, 0x00, 0x00
        /*0020*/ 	.byte	0x00, 0x00, 0x00, 0x00


//--------------------- .nv.info._ZN7cutlass13device_kernelINS_4gemm6kernel13GemmUniversalIN4cute5tupleIJiiiiEEENS1_10collective13CollectiveMmaINS1_34MainloopSm90TmaGmmaWarpSpecializedILi14ENS5_IJNS4_1CILi2EEENSA_ILi1EEESC_EEENS1_35KernelTmaWarpSpecializedCooperativeEEENS5_IJNSA_ILi128EEESG_NSA_ILi32EEEEEENS_10bfloat16_tENS5_IJlSC_lEEESJ_SK_NS4_8TiledMMAINS4_8MMA_AtomIJNS4_4SM904GMMA28MMA_64x128x16_F32BF16BF16_SSILNSO_5MajorE0ELSQ_0ELNSO_7ScaleInE1ELSR_1EEEEEENS4_6LayoutISD_NS5_IJSC_NSA_ILi0EEESV_EEEEENS5_IJNS4_10UnderscoreESY_SY_EEEEENS4_13SM90_TMA_LOADENS4_14ComposedLayoutINS4_7SwizzleILi2ELi4ELi3EEENS4_18smem_ptr_flag_bitsILi16EEENSU_INS5_IJNSA_ILi8EEESH_EEENS5_IJSH_SC_EEEEEEEvNS4_8identityENS4_23SM90_TMA_LOAD_MULTICASTES1B_vS1C_EENS_8epilogue10collective6detail29Sm90TmaWarpSpecializedAdapterINS1G_15DefaultEpilogueISJ_SK_SK_NS1F_6thread17LinearCombinationISJ_Li1EffLNS1K_9ScaleType4KindE0ELNS_15FloatRoundStyleE2ESJ_EENS1_15EpilogueDefaultEEEEEvvEEEEvNT_6ParamsE --------------------------
	.section	.nv.info._ZN7cutlass13device_kernelINS_4gemm6kernel13GemmUniversalIN4cute5tupleIJiiiiEEENS1_10collective13CollectiveMmaINS1_34MainloopSm90TmaGmmaWarpSpecializedILi14ENS5_IJNS4_1CILi2EEENSA_ILi1EEESC_EEENS1_35KernelTmaWarpSpecializedCooperativeEEENS5_IJNSA_ILi128EEESG_NSA_ILi32EEEEEENS_10bfloat16_tENS5_IJlSC_lEEESJ_SK_NS4_8TiledMMAINS4_8MMA_AtomIJNS4_4SM904GMMA28MMA_64x128x16_F32BF16BF16_SSILNSO_5MajorE0ELSQ_0ELNSO_7ScaleInE1ELSR_1EEEEEENS4_6LayoutISD_NS5_IJSC_NSA_ILi0EEESV_EEEEENS5_IJNS4_10UnderscoreESY_SY_EEEEENS4_13SM90_TMA_LOADENS4_14ComposedLayoutINS4_7SwizzleILi2ELi4ELi3EEENS4_18smem_ptr_flag_bitsILi16EEENSU_INS5_IJNSA_ILi8EEESH_EEENS5_IJSH_SC_EEEEEEEvNS4_8identityENS4_23SM90_TMA_LOAD_MULTICASTES1B_vS1C_EENS_8epilogue10collective6detail29Sm90TmaWarpSpecializedAdapterINS1G_15DefaultEpilogueISJ_SK_SK_NS1F_6thread17LinearCombinationISJ_Li1EffLNS1K_9ScaleType4KindE0ELNS_15FloatRoundStyleE2ESJ_EENS1_15EpilogueDefaultEEEEEvvEEEEvNT_6ParamsE,"",@"SHT_CUDA_INFO"
	.sectionflags	@""
	.align	4


	//----- nvinfo : EIATTR_CUDA_API_VERSION
	.align		4
        /*0000*/ 	.byte	0x04, 0x37
        /*0002*/ 	.short	(.L_21 - .L_20)
.L_20:
        /*0004*/ 	.word	0x00000082


	//----- nvinfo : EIATTR_KPARAM_INFO
	.align		4
.L_21:
        /*0008*/ 	.byte	0x04, 0x17
        /*000a*/ 	.short	(.L_23 - .L_22)
.L_22:
        /*000c*/ 	.word	0x00000000
        /*0010*/ 	.short	0x0000
        /*0012*/ 	.short	0x0070
        /*0014*/ 	.byte	0x00, 0xf0, 0x01, 0x10


	//----- nvinfo : EIATTR_SPARSE_MMA_MASK
	.align		4
.L_23:
        /*0018*/ 	.byte	0x03, 0x50
        /*001a*/ 	.short	0x0000


	//----- nvinfo : EIATTR_MAXREG_COUNT
	.align		4
        /*001c*/ 	.byte	0x03, 0x1b
        /*001e*/ 	.short	0x00a8


	//----- nvinfo : EIATTR_NUM_BARRIERS
	.align		4
        /*0020*/ 	.byte	0x02, 0x4c
        /*0022*/ 	.byte	0x01
	.zero		1


	//----- nvinfo : EIATTR_EXTERNS
	.align		4
        /*0024*/ 	.byte	0x04, 0x0f
        /*0026*/ 	.short	(.L_25 - .L_24)


	//   ....[0]....
	.align		4
.L_24:
        /*0028*/ 	.word	index@(__assertfail)


	//----- nvinfo : EIATTR_MERCURY_ISA_VERSION
	.align		4
.L_25:
        /*002c*/ 	.byte	0x03, 0x5f
        /*002e*/ 	.short	0x0101


	//----- nvinfo : EIATTR_INT_WARP_WIDE_INSTR_OFFSETS
	.align		4
        /*0030*/ 	.byte	0x04, 0x31
        /*0032*/ 	.short	(.L_27 - .L_26)


	//   ....[0]....
.L_26:
        /*0034*/ 	.word	0x000005f0


	//   ....[1]....
        /*0038*/ 	.word	0x00000620


	//   ....[2]....
        /*003c*/ 	.word	0x000007e0


	//----- nvinfo : EIATTR_COOP_GROUP_MASK_REGIDS
	.align		4
.L_27:
        /*0040*/ 	.byte	0x04, 0x29
        /*0042*/ 	.short	(.L_29 - .L_28)


	//   ....[0]....
.L_28:
        /*0044*/ 	.word	0xffffffff


	//   ....[1]....
        /*0048*/ 	.word	0xffffffff


	//   ....[2]....
        /*004c*/ 	.word	0xffffffff


	//   ....[3]....
        /*0050*/ 	.word	0xffffffff


	//   ....[4]....
        /*0054*/ 	.word	0xffffffff


	//   ....[5]....
        /*0058*/ 	.word	0xffffffff


	//----- nvinfo : EIATTR_COOP_GROUP_INSTR_OFFSETS
	.align		4
.L_29:
        /*005c*/ 	.byte	0x04, 0x28
        /*005e*/ 	.short	(.L_31 - .L_30)


	//   ....[0]....
.L_30:
        /*0060*/ 	.word	0x00000060


	//   ....[1]....
        /*0064*/ 	.word	0x00000070


	//   ....[2]....
        /*0068*/ 	.word	0x00000130


	//   ....[3]....
        /*006c*/ 	.word	0x00000440


	//   ....[4]....
        /*0070*/ 	.word	0x00000960


	//   ....[5]....
        /*0074*/ 	.word	0x000013a0


	//----- nvinfo : EIATTR_REG_RECONFIG
	.align		4
.L_31:
        /*0078*/ 	.byte	0x01, 0x54
	.zero		2


	//----- nvinfo : EIATTR_SYSCALL_OFFSETS
	.align		4
        /*007c*/ 	.byte	0x04, 0x46
        /*007e*/ 	.short	(.L_33 - .L_32)


	//   ....[0]....
.L_32:
        /*0080*/ 	.word	0x00001560


	//----- nvinfo : EIATTR_MBARRIER_INSTR_OFFSETS
	.align		4
.L_33:
        /*0084*/ 	.byte	0x04, 0x39
        /*0086*/ 	.short	(.L_35 - .L_34)


	//   ....[0]....
.L_34:
        /*0088*/ 	.word	0x00000250
        /*008c*/ 	.word	0x000000ff
        /*0090*/ 	.word	0x00000000
        /*0094*/ 	.short	0x0100
        /*0096*/ 	.byte	0x08
	.zero		1


	//   ....[1]....
        /*0098*/ 	.word	0x00000260
        /*009c*/ 	.word	0x000000ff
        /*00a0*/ 	.word	0x00000070
        /*00a4*/ 	.short	0x0100
        /*00a6*/ 	.byte	0x08
	.zero		1


	//   ....[2]....
        /*00a8*/ 	.word	0x00000270
        /*00ac*/ 	.word	0x000000ff
        /*00b0*/ 	.word	0x00000008
        /*00b4*/ 	.short	0x0100
        /*00b6*/ 	.byte	0x08
	.zero		1


	//   ....[3]....
        /*00b8*/ 	.word	0x00000280
        /*00bc*/ 	.word	0x000000ff
        /*00c0*/ 	.word	0x00000078
        /*00c4*/ 	.short	0x0100
        /*00c6*/ 	.byte	0x08
	.zero		1


	//   ....[4]....
        /*00c8*/ 	.word	0x00000290
        /*00cc*/ 	.word	0x000000ff
        /*00d0*/ 	.word	0x00000010
        /*00d4*/ 	.short	0x0100
        /*00d6*/ 	.byte	0x08
	.zero		1


	//   ....[5]....
        /*00d8*/ 	.word	0x000002a0
        /*00dc*/ 	.word	0x000000ff
        /*00e0*/ 	.word	0x00000080
        /*00e4*/ 	.short	0x0100
        /*00e6*/ 	.byte	0x08
	.zero		1


	//   ....[6]....
        /*00e8*/ 	.word	0x000002b0
        /*00ec*/ 	.word	0x000000ff
        /*00f0*/ 	.word	0x00000018
        /*00f4*/ 	.short	0x0100
        /*00f6*/ 	.byte	0x08
	.zero		1


	//   ....[7]....
        /*00f8*/ 	.word	0x000002c0
        /*00fc*/ 	.word	0x000000ff
        /*0100*/ 	.word	0x00000088
        /*0104*/ 	.short	0x0100
        /*0106*/ 	.byte	0x08
	.zero		1


	//   ....[8]....
        /*0108*/ 	.word	0x000002d0
        /*010c*/ 	.word	0x000000ff
        /*0110*/ 	.word	0x00000020
        /*0114*/ 	.short	0x0100
        /*0116*/ 	.byte	0x08
	.zero		1


	//   ....[9]....
        /*0118*/ 	.word	0x000002e0
        /*011c*/ 	.word	0x000000ff
        /*0120*/ 	.word	0x00000090
        /*0124*/ 	.short	0x0100
        /*0126*/ 	.byte	0x08
	.zero		1


	//   ....[10]....
        /*0128*/ 	.word	0x000002f0
        /*012c*/ 	.word	0x000000ff
        /*0130*/ 	.word	0x00000028
        /*0134*/ 	.short	0x0100
        /*0136*/ 	.byte	0x08
	.zero		1


	//   ....[11]....
        /*0138*/ 	.word	0x00000300
        /*013c*/ 	.word	0x000000ff
        /*0140*/ 	.word	0x00000098
        /*0144*/ 	.short	0x0100
        /*0146*/ 	.byte	0x08
	.zero		1


	//   ....[12]....
        /*0148*/ 	.word	0x00000310
        /*014c*/ 	.word	0x000000ff
        /*0150*/ 	.word	0x00000030
        /*0154*/ 	.short	0x0100
        /*0156*/ 	.byte	0x08
	.zero		1


	//   ....[13]....
        /*0158*/ 	.word	0x00000320
        /*015c*/ 	.word	0x000000ff
        /*0160*/ 	.word	0x000000a0
        /*0164*/ 	.short	0x0100
        /*0166*/ 	.byte	0x08
	.zero		1


	//   ....[14]....
        /*0168*/ 	.word	0x00000330
        /*016c*/ 	.word	0x000000ff
        /*0170*/ 	.word	0x00000038
        /*0174*/ 	.short	0x0100
        /*0176*/ 	.byte	0x08
	.zero		1


	//   ....[15]....
        /*0178*/ 	.word	0x00000340
        /*017c*/ 	.word	0x000000ff
        /*0180*/ 	.word	0x000000a8
        /*0184*/ 	.short	0x0100
        /*0186*/ 	.byte	0x08
	.zero		1


	//   ....[16]....
        /*0188*/ 	.word	0x00000350
        /*018c*/ 	.word	0x000000ff
        /*0190*/ 	.word	0x00000040
        /*0194*/ 	.short	0x0100
        /*0196*/ 	.byte	0x08
	.zero		1


	//   ....[17]....
        /*0198*/ 	.word	0x00000360
        /*019c*/ 	.word	0x000000ff
        /*01a0*/ 	.word	0x000000b0
        /*01a4*/ 	.short	0x0100
        /*01a6*/ 	.byte	0x08
	.zero		1


	//   ....[18]....
        /*01a8*/ 	.word	0x00000370
        /*01ac*/ 	.word	0x000000ff
        /*01b0*/ 	.word	0x00000048
        /*01b4*/ 	.short	0x0100
        /*01b6*/ 	.byte	0x08
	.zero		1


	//   ....[19]....
        /*01b8*/ 	.word	0x00000380
        /*01bc*/ 	.word	0x000000ff
        /*01c0*/ 	.word	0x000000b8
        /*01c4*/ 	.short	0x0100
        /*01c6*/ 	.byte	0x08
	.zero		1


	//   ....[20]....
        /*01c8*/ 	.word	0x00000390
        /*01cc*/ 	.word	0x000000ff
        /*01d0*/ 	.word	0x00000050
        /*01d4*/ 	.short	0x0100
        /*01d6*/ 	.byte	0x08
	.zero		1


	//   ....[21]....
        /*01d8*/ 	.word	0x000003a0
        /*01dc*/ 	.word	0x000000ff
        /*01e0*/ 	.word	0x000000c0
        /*01e4*/ 	.short	0x0100
        /*01e6*/ 	.byte	0x08
	.zero		1


	//   ....[22]....
        /*01e8*/ 	.word	0x000003b0
        /*01ec*/ 	.word	0x000000ff
        /*01f0*/ 	.word	0x00000058
        /*01f4*/ 	.short	0x0100
        /*01f6*/ 	.byte	0x08
	.zero		1


	//   ....[23]....
        /*01f8*/ 	.word	0x000003c0
        /*01fc*/ 	.word	0x000000ff
        /*0200*/ 	.word	0x000000c8
        /*0204*/ 	.short	0x0100
        /*0206*/ 	.byte	0x08
	.zero		1


	//   ....[24]....
        /*0208*/ 	.word	0x000003d0
        /*020c*/ 	.word	0x000000ff
        /*0210*/ 	.word	0x00000060
        /*0214*/ 	.short	0x0100
        /*0216*/ 	.byte	0x08
	.zero		1


	//   ....[25]....
        /*0218*/ 	.word	0x000003e0
        /*021c*/ 	.word	0x000000ff
        /*0220*/ 	.word	0x000000d0
        /*0224*/ 	.short	0x0100
        /*0226*/ 	.byte	0x08
	.zero		1


	//   ....[26]....
        /*0228*/ 	.word	0x000003f0
        /*022c*/ 	.word	0x000000ff
        /*0230*/ 	.word	0x00000068
        /*0234*/ 	.short	0x0100
        /*0236*/ 	.byte	0x08
	.zero		1


	//   ....[27]....
        /*0238*/ 	.word	0x00000400
        /*023c*/ 	.word	0x000000ff
        /*0240*/ 	.word	0x000000d8
        /*0244*/ 	.short	0x0100
        /*0246*/ 	.byte	0x08
	.zero		1


	//   ....[28]....
        /*0248*/ 	.word	0x00000860
        /*024c*/ 	.word	0x000000ff
        /*0250*/ 	.word	0x000000f0
        /*0254*/ 	.short	0x0100
        /*0256*/ 	.byte	0x06
	.zero		1


	//   ....[29]....
        /*0258*/ 	.word	0x000008f0
        /*025c*/ 	.word	0x000000ff
        /*0260*/ 	.word	0x000000f8
        /*0264*/ 	.short	0x0100
        /*0266*/ 	.byte	0x06
	.zero		1


	//   ....[30]....
        /*0268*/ 	.word	0x00001620
        /*026c*/ 	.word	0x00000003
        /*0270*/ 	.word	0x00000000
        /*0274*/ 	.short	0x010a
        /*0276*/ 	.byte	0x3f
	.zero		1


	//   ....[31]....
        /*0278*/ 	.word	0x00001660
        /*027c*/ 	.word	0x00000003
        /*0280*/ 	.word	0x00000000
        /*0284*/ 	.short	0x010a
        /*0286*/ 	.byte	0x3f
	.zero		1


	//   ....[32]....
        /*0288*/ 	.word	0x00001930
        /*028c*/ 	.word	0x00000005
        /*0290*/ 	.word	0x00000000
        /*0294*/ 	.short	0x010a
        /*0296*/ 	.byte	0x3f
	.zero		1


	//   ....[33]....
        /*0298*/ 	.word	0x00001970
        /*029c*/ 	.word	0x00000005
        /*02a0*/ 	.word	0x00000000
        /*02a4*/ 	.short	0x010a
        /*02a6*/ 	.byte	0x3f
	.zero		1


	//   ....[34]....
        /*02a8*/ 	.word	0x00001ad0
        /*02ac*/ 	.word	0x00000004
        /*02b0*/ 	.word	0x00000000
        /*02b4*/ 	.short	0x0101
        /*02b6*/ 	.byte	0x3f
	.zero		1


	//   ....[35]....
        /*02b8*/ 	.word	0x00001d00
        /*02bc*/ 	.word	0x00000000
        /*02c0*/ 	.word	0x00000000
        /*02c4*/ 	.short	0x0101
        /*02c6*/ 	.byte	0x3f
	.zero		1


	//   ....[36]....
        /*02c8*/ 	.word	0x00007020
        /*02cc*/ 	.word	0x00000017
        /*02d0*/ 	.word	0x00000070
        /*02d4*/ 	.short	0x010a
        /*02d6*/ 	.byte	0x3f
	.zero		1


	//   ....[37]....
        /*02d8*/ 	.word	0x000073c0
        /*02dc*/ 	.word	0x00000003
        /*02e0*/ 	.word	0x000000f8
        /*02e4*/ 	.short	0x0101
        /*02e6*/ 	.byte	0x3f
	.zero		1


	//   ....[38]....
        /*02e8*/ 	.word	0x00007b00
        /*02ec*/ 	.word	0x00000007
        /*02f0*/ 	.word	0x00000000
        /*02f4*/ 	.short	0x010a
        /*02f6*/ 	.byte	0x3f
	.zero		1


	//   ....[39]....
        /*02f8*/ 	.word	0x00007b80
        /*02fc*/ 	.word	0x00000008
        /*0300*/ 	.word	0x00000000
        /*0304*/ 	.short	0x010a
        /*0306*/ 	.byte	0x3f
	.zero		1


	//   ....[40]....
        /*0308*/ 	.word	0x00007c10
        /*030c*/ 	.word	0x00000009
        /*0310*/ 	.word	0x00000000
        /*0314*/ 	.short	0x010a
        /*0316*/ 	.byte	0x3f
	.zero		1


	//   ....[41]....
        /*0318*/ 	.word	0x00007ca0
        /*031c*/ 	.word	0x00000008
        /*0320*/ 	.word	0x00000000
        /*0324*/ 	.short	0x010a
        /*0326*/ 	.byte	0x3f
	.zero		1


	//   ....[42]....
        /*0328*/ 	.word	0x00007d30
        /*032c*/ 	.word	0x00000009
        /*0330*/ 	.word	0x00000000
        /*0334*/ 	.short	0x010a
        /*0336*/ 	.byte	0x3f
	.zero		1


	//   ....[43]....
        /*0338*/ 	.word	0x00007dc0
        /*033c*/ 	.word	0x00000008
        /*0340*/ 	.word	0x00000000
        /*0344*/ 	.short	0x010a
        /*0346*/ 	.byte	0x3f
	.zero		1


	//   ....[44]....
        /*0348*/ 	.word	0x00007e50
        /*034c*/ 	.word	0x00000009
        /*0350*/ 	.word	0x00000000
        /*0354*/ 	.short	0x010a
        /*0356*/ 	.byte	0x3f
	.zero		1


	//   ....[45]....
        /*0358*/ 	.word	0x00007ee0
        /*035c*/ 	.word	0x00000008
        /*0360*/ 	.word	0x00000000
        /*0364*/ 	.short	0x010a
        /*0366*/ 	.byte	0x3f
	.zero		1


	//   ....[46]....
        /*0368*/ 	.word	0x00007f70
        /*036c*/ 	.word	0x00000009
        /*0370*/ 	.word	0x00000000
        /*0374*/ 	.short	0x010a
        /*0376*/ 	.byte	0x3f
	.zero		1


	//   ....[47]....
        /*0378*/ 	.word	0x00008000
        /*037c*/ 	.word	0x00000008
        /*0380*/ 	.word	0x00000000
        /*0384*/ 	.short	0x010a
        /*0386*/ 	.byte	0x3f
	.zero		1


	//   ....[48]....
        /*0388*/ 	.word	0x00008090
        /*038c*/ 	.word	0x00000009
        /*0390*/ 	.word	0x00000000
        /*0394*/ 	.short	0x010a
        /*0396*/ 	.byte	0x3f
	.zero		1


	//   ....[49]....
        /*0398*/ 	.word	0x00008120
        /*039c*/ 	.word	0x00000008
        /*03a0*/ 	.word	0x00000000
        /*03a4*/ 	.short	0x010a
        /*03a6*/ 	.byte	0x3f
	.zero		1


	//   ....[50]....
        /*03a8*/ 	.word	0x000081b0
        /*03ac*/ 	.word	0x0000000b
        /*03b0*/ 	.word	0x00000000
        /*03b4*/ 	.short	0x010a
        /*03b6*/ 	.byte	0x3f
	.zero		1


	//   ....[51]....
        /*03b8*/ 	.word	0x00008240
        /*03bc*/ 	.word	0x00000003
        /*03c0*/ 	.word	0x00000000
        /*03c4*/ 	.short	0x010a
        /*03c6*/ 	.byte	0x3f
	.zero		1


	//   ....[52]....
        /*03c8*/ 	.word	0x000082a0
        /*03cc*/ 	.word	0x00000003
        /*03d0*/ 	.word	0x00000000
        /*03d4*/ 	.short	0x010a
        /*03d6*/ 	.byte	0x3f
	.zero		1


	//   ....[53]....
        /*03d8*/ 	.word	0x000082f0
        /*03dc*/ 	.word	0x00000005
        /*03e0*/ 	.word	0x00000000
        /*03e4*/ 	.short	0x010a
        /*03e6*/ 	.byte	0x3f
	.zero		1


	//   ....[54]....
        /*03e8*/ 	.word	0x000083c0
        /*03ec*/ 	.word	0x00000017
        /*03f0*/ 	.word	0x00000070
        /*03f4*/ 	.short	0x010a
        /*03f6*/ 	.byte	0x3f
	.zero		1


	//   ....[55]....
        /*03f8*/ 	.word	0x00008490
        /*03fc*/ 	.word	0x00000007
        /*0400*/ 	.word	0x00000000
        /*0404*/ 	.short	0x010a
        /*0406*/ 	.byte	0x3f
	.zero		1


	//   ....[56]....
        /*0408*/ 	.word	0x000084e0
        /*040c*/ 	.word	0x00000008
        /*0410*/ 	.word	0x00000000
        /*0414*/ 	.short	0x010a
        /*0416*/ 	.byte	0x3f
	.zero		1


	//   ....[57]....
        /*0418*/ 	.word	0x00008530
        /*041c*/ 	.word	0x00000009
        /*0420*/ 	.word	0x00000000
        /*0424*/ 	.short	0x010a
        /*0426*/ 	.byte	0x3f
	.zero		1


	//   ....[58]....
        /*0428*/ 	.word	0x00008580
        /*042c*/ 	.word	0x00000008
        /*0430*/ 	.word	0x00000000
        /*0434*/ 	.short	0x010a
        /*0436*/ 	.byte	0x3f
	.zero		1


	//   ....[59]....
        /*0438*/ 	.word	0x000085d0
        /*043c*/ 	.word	0x00000009
        /*0440*/ 	.word	0x00000000
        /*0444*/ 	.short	0x010a
        /*0446*/ 	.byte	0x3f
	.zero		1


	//   ....[60]....
        /*0448*/ 	.word	0x00008620
        /*044c*/ 	.word	0x00000008
        /*0450*/ 	.word	0x00000000
        /*0454*/ 	.short	0x010a
        /*0456*/ 	.byte	0x3f
	.zero		1


	//   ....[61]....
        /*0458*/ 	.word	0x00008670
        /*045c*/ 	.word	0x00000009
        /*0460*/ 	.word	0x00000000
        /*0464*/ 	.short	0x010a
        /*0466*/ 	.byte	0x3f
	.zero		1


	//   ....[62]....
        /*0468*/ 	.word	0x000086c0
        /*046c*/ 	.word	0x00000008
        /*0470*/ 	.word	0x00000000
        /*0474*/ 	.short	0x010a
        /*0476*/ 	.byte	0x3f
	.zero		1


	//   ....[63]....
        /*0478*/ 	.word	0x00008710
        /*047c*/ 	.word	0x00000009
        /*0480*/ 	.word	0x00000000
        /*0484*/ 	.short	0x010a
        /*0486*/ 	.byte	0x3f
	.zero		1


	//   ....[64]....
        /*0488*/ 	.word	0x00008760
        /*048c*/ 	.word	0x00000008
        /*0490*/ 	.word	0x00000000
        /*0494*/ 	.short	0x010a
        /*0496*/ 	.byte	0x3f
	.zero		1


	//   ....[65]....
        /*0498*/ 	.word	0x000087b0
        /*049c*/ 	.word	0x00000009
        /*04a0*/ 	.word	0x00000000
        /*04a4*/ 	.short	0x010a
        /*04a6*/ 	.byte	0x3f
	.zero		1


	//   ....[66]....
        /*04a8*/ 	.word	0x00008800
        /*04ac*/ 	.word	0x00000008
        /*04b0*/ 	.word	0x00000000
        /*04b4*/ 	.short	0x010a
        /*04b6*/ 	.byte	0x3f
	.zero		1


	//   ....[67]....
        /*04b8*/ 	.word	0x00008850
        /*04bc*/ 	.word	0x0000000b
        /*04c0*/ 	.word	0x00000000
        /*04c4*/ 	.short	0x010a
        /*04c6*/ 	.byte	0x3f
	.zero		1


	//----- nvinfo : EIATTR_NUM_MBARRIERS
	.align		4
.L_35:
        /*04c8*/ 	.byte	0x03, 0x38
        /*04ca*/ 	.short	0x001e


	//----- nvinfo : EIATTR_EXIT_INSTR_OFFSETS
	.align		4
        /*04cc*/ 	.byte	0x04, 0x1c
        /*04ce*/ 	.short	(.L_37 - .L_36)


	//   ....[0]....
.L_36:
        /*04d0*/ 	.word	0x00000ac0


	//   ....[1]....
        /*04d4*/ 	.word	0x000012d0


	//   ....[2]....
        /*04d8*/ 	.word	0x00006730


	//   ....[3]....
        /*04dc*/ 	.word	0x00006c90


	//   ....[4]....
        /*04e0*/ 	.word	0x00008290


	//----- nvinfo : EIATTR_MAX_THREADS
	.align		4
.L_37:
        /*04e4*/ 	.byte	0x04, 0x05
        /*04e6*/ 	.short	(.L_39 - .L_38)
.L_38:
        /*04e8*/ 	.word	0x00000180
        /*04ec*/ 	.word	0x00000001
        /*04f0*/ 	.word	0x00000001


	//----- nvinfo : EIATTR_CRS_STACK_SIZE
	.align		4
.L_39:
        /*04f4*/ 	.byte	0x04, 0x1e
        /*04f6*/ 	.short	(.L_41 - .L_40)
.L_40:
        /*04f8*/ 	.word	0x00000000


	//----- nvinfo : EIATTR_CBANK_PARAM_SIZE
	.align		4
.L_41:
        /*04fc*/ 	.byte	0x03, 0x19
        /*04fe*/ 	.short	0x0470


	//----- nvinfo : EIATTR_PARAM_CBANK
	.align		4
        /*0500*/ 	.byte	0x04, 0x0a
        /*0502*/ 	.short	(.L_43 - .L_42)
	.align		4
.L_42:
        /*0504*/ 	.word	index@(.nv.constant0._ZN7cutlass13device_kernelINS_4gemm6kernel13GemmUniversalIN4cute5tupleIJiiiiEEENS1_10collective13CollectiveMmaINS1_34MainloopSm90TmaGmmaWarpSpecializedILi14ENS5_IJNS4_1CILi2EEENSA_ILi1EEESC_EEENS1_35KernelTmaWarpSpecializedCooperativeEEENS5_IJNSA_ILi128EEESG_NSA_ILi32EEEEEENS_10bfloat16_tENS5_IJlSC_lEEESJ_SK_NS4_8TiledMMAINS4_8MMA_AtomIJNS4_4SM904GMMA28MMA_64x128x16_F32BF16BF16_SSILNSO_5MajorE0ELSQ_0ELNSO_7ScaleInE1ELSR_1EEEEEENS4_6LayoutISD_NS5_IJSC_NSA_ILi0EEESV_EEEEENS5_IJNS4_10UnderscoreESY_SY_EEEEENS4_13SM90_TMA_LOADENS4_14ComposedLayoutINS4_7SwizzleILi2ELi4ELi3EEENS4_18smem_ptr_flag_bitsILi16EEENSU_INS5_IJNSA_ILi8EEESH_EEENS5_IJSH_SC_EEEEEEEvNS4_8identityENS4_23SM90_TMA_LOAD_MULTICASTES1B_vS1C_EENS_8epilogue10collective6detail29Sm90TmaWarpSpecializedAdapterINS1G_15DefaultEpilogueISJ_SK_SK_NS1F_6thread17LinearCombinationISJ_Li1EffLNS1K_9ScaleType4KindE0ELNS_15FloatRoundStyleE2ESJ_EENS1_15EpilogueDefaultEEEEEvvEEEEvNT_6ParamsE)
        /*0508*/ 	.short	0x0210
        /*050a*/ 	.short	0x0470


	//----- nvinfo : EIATTR_SW_WAR
	.align		4
.L_43:
        /*050c*/ 	.byte	0x04, 0x36
        /*050e*/ 	.short	(.L_45 - .L_44)
.L_44:
        /*0510*/ 	.word	0x00000008
.L_45:


//--------------------- .nv.callgraph             --------------------------
	.section	.nv.callgraph,"",@"SHT_CUDA_CALLGRAPH"
	.align	4
	.sectionentsize	8
	.align		4
        /*0000*/ 	.word	0x00000000
	.align		4
        /*0004*/ 	.word	0xffffffff
	.align		4
        /*0008*/ 	.word	index@(_ZN7cutlass13device_kernelINS_4gemm6kernel13GemmUniversalIN4cute5tupleIJiiiiEEENS1_10collective13CollectiveMmaINS1_34MainloopSm90TmaGmmaWarpSpecializedILi14ENS5_IJNS4_1CILi2EEENSA_ILi1EEESC_EEENS1_35KernelTmaWarpSpecializedCooperativeEEENS5_IJNSA_ILi128EEESG_NSA_ILi32EEEEEENS_10bfloat16_tENS5_IJlSC_lEEESJ_SK_NS4_8TiledMMAINS4_8MMA_AtomIJNS4_4SM904GMMA28MMA_64x128x16_F32BF16BF16_SSILNSO_5MajorE0ELSQ_0ELNSO_7ScaleInE1ELSR_1EEEEEENS4_6LayoutISD_NS5_IJSC_NSA_ILi0EEESV_EEEEENS5_IJNS4_10UnderscoreESY_SY_EEEEENS4_13SM90_TMA_LOADENS4_14ComposedLayoutINS4_7SwizzleILi2ELi4ELi3EEENS4_18smem_ptr_flag_bitsILi16EEENSU_INS5_IJNSA_ILi8EEESH_EEENS5_IJSH_SC_EEEEEEEvNS4_8identityENS4_23SM90_TMA_LOAD_MULTICASTES1B_vS1C_EENS_8epilogue10collective6detail29Sm90TmaWarpSpecializedAdapterINS1G_15DefaultEpilogueISJ_SK_SK_NS1F_6thread17LinearCombinationISJ_Li1EffLNS1K_9ScaleType4KindE0ELNS_15FloatRoundStyleE2ESJ_EENS1_15EpilogueDefaultEEEEEvvEEEEvNT_6ParamsE)
	.align		4
        /*000c*/ 	.word	index@(__assertfail)
	.align		4
        /*0010*/ 	.word	0x00000000
	.align		4
        /*0014*/ 	.word	0xfffffffe
	.align		4
        /*0018*/ 	.word	0x00000000
	.align		4
        /*001c*/ 	.word	0xfffffffd
	.align		4
        /*0020*/ 	.word	0x00000000
	.align		4
        /*0024*/ 	.word	0xfffffffc


//--------------------- .nv.constant4             --------------------------
	.section	.nv.constant4,"a",@progbits
	.align	8
	.align		8
.nv.constant4:
        /*0000*/ 	.dword	__assertfail
	.align		8
        /*0008*/ 	.dword	__unnamed_1
	.align		8
        /*0010*/ 	.dword	_ZN40_INTERNAL_826f0252_4_k_cu_0b4aabd1_243464cuda3std3__45__cpo5beginE
	.align		8
        /*0018*/ 	.dword	_ZN40_INTERNAL_826f0252_4_k_cu_0b4aabd1_243464cuda3std3__45__cpo3endE
	.align		8
        /*0020*/ 	.dword	_ZN40_INTERNAL_826f0252_4_k_cu_0b4aabd1_243464cuda3std3__45__cpo6cbeginE
	.align		8
        /*0028*/ 	.dword	_ZN40_INTERNAL_826f0252_4_k_cu_0b4aabd1_243464cuda3std3__45__cpo4cendE
	.align		8
        /*0030*/ 	.dword	_ZN40_INTERNAL_826f0252_4_k_cu_0b4aabd1_243464cuda3std3__442_GLOBAL__N__826f0252_4_k_cu_0b4aabd1_243466ignoreE
	.align		8
        /*0038*/ 	.dword	_ZN40_INTERNAL_826f0252_4_k_cu_0b4aabd1_243464cuda3std3__419piecewise_constructE
	.align		8
        /*0040*/ 	.dword	_ZN40_INTERNAL_826f0252_4_k_cu_0b4aabd1_243464cuda3std3__48in_placeE
	.align		8
        /*0048*/ 	.dword	_ZN40_INTERNAL_826f0252_4_k_cu_0b4aabd1_243464cuda3std6ranges3__45__cpo4swapE
	.align		8
        /*0050*/ 	.dword	_ZN40_INTERNAL_826f0252_4_k_cu_0b4aabd1_243464cuda3std6ranges3__45__cpo9iter_moveE
	.align		8
        /*0058*/ 	.dword	_ZN40_INTERNAL_826f0252_4_k_cu_0b4aabd1_243464cute7productE
	.align		8
        /*0060*/ 	.dword	_ZN40_INTERNAL_826f0252_4_k_cu_0b4aabd1_243464cute1_E
	.align		8
        /*0068*/ 	.dword	$str$22
	.align		8
        /*0070*/ 	.dword	$str$23


//--------------------- .text._ZN7cutlass13device_kernelINS_4gemm6kernel13GemmUniversalIN4cute5tupleIJiiiiEEENS1_10collective13CollectiveMmaINS1_34MainloopSm90TmaGmmaWarpSpecializedILi14ENS5_IJNS4_1CILi2EEENSA_ILi1EEESC_EEENS1_35KernelTmaWarpSpecializedCooperativeEEENS5_IJNSA_ILi128EEESG_NSA_ILi32EEEEEENS_10bfloat16_tENS5_IJlSC_lEEESJ_SK_NS4_8TiledMMAINS4_8MMA_AtomIJNS4_4SM904GMMA28MMA_64x128x16_F32BF16BF16_SSILNSO_5MajorE0ELSQ_0ELNSO_7ScaleInE1ELSR_1EEEEEENS4_6LayoutISD_NS5_IJSC_NSA_ILi0EEESV_EEEEENS5_IJNS4_10UnderscoreESY_SY_EEEEENS4_13SM90_TMA_LOADENS4_14ComposedLayoutINS4_7SwizzleILi2ELi4ELi3EEENS4_18smem_ptr_flag_bitsILi16EEENSU_INS5_IJNSA_ILi8EEESH_EEENS5_IJSH_SC_EEEEEEEvNS4_8identityENS4_23SM90_TMA_LOAD_MULTICASTES1B_vS1C_EENS_8epilogue10collective6detail29Sm90TmaWarpSpecializedAdapterINS1G_15DefaultEpilogueISJ_SK_SK_NS1F_6thread17LinearCombinationISJ_Li1EffLNS1K_9ScaleType4KindE0ELNS_15FloatRoundStyleE2ESJ_EENS1_15EpilogueDefaultEEEEEvvEEEEvNT_6ParamsE --------------------------
	.section	.text._ZN7cutlass13device_kernelINS_4gemm6kernel13GemmUniversalIN4cute5tupleIJiiiiEEENS1_10collective13CollectiveMmaINS1_34MainloopSm90TmaGmmaWarpSpecializedILi14ENS5_IJNS4_1CILi2EEENSA_ILi1EEESC_EEENS1_35KernelTmaWarpSpecializedCooperativeEEENS5_IJNSA_ILi128EEESG_NSA_ILi32EEEEEENS_10bfloat16_tENS5_IJlSC_lEEESJ_SK_NS4_8TiledMMAINS4_8MMA_AtomIJNS4_4SM904GMMA28MMA_64x128x16_F32BF16BF16_SSILNSO_5MajorE0ELSQ_0ELNSO_7ScaleInE1ELSR_1EEEEEENS4_6LayoutISD_NS5_IJSC_NSA_ILi0EEESV_EEEEENS5_IJNS4_10UnderscoreESY_SY_EEEEENS4_13SM90_TMA_LOADENS4_14ComposedLayoutINS4_7SwizzleILi2ELi4ELi3EEENS4_18smem_ptr_flag_bitsILi16EEENSU_INS5_IJNSA_ILi8EEESH_EEENS5_IJSH_SC_EEEEEEEvNS4_8identityENS4_23SM90_TMA_LOAD_MULTICASTES1B_vS1C_EENS_8epilogue10collective6detail29Sm90TmaWarpSpecializedAdapterINS1G_15DefaultEpilogueISJ_SK_SK_NS1F_6thread17LinearCombinationISJ_Li1EffLNS1K_9ScaleType4KindE0ELNS_15FloatRoundStyleE2ESJ_EENS1_15EpilogueDefaultEEEEEvvEEEEvNT_6ParamsE,"ax",@progbits
	.align	128
.text._ZN7cutlass13device_kernelINS_4gemm6kernel13GemmUniversalIN4cute5tupleIJiiiiEEENS1_10collective13CollectiveMmaINS1_34MainloopSm90TmaGmmaWarpSpecializedILi14ENS5_IJNS4_1CILi2EEENSA_ILi1EEESC_EEENS1_35KernelTmaWarpSpecializedCooperativeEEENS5_IJNSA_ILi128EEESG_NSA_ILi32EEEEEENS_10bfloat16_tENS5_IJlSC_lEEESJ_SK_NS4_8TiledMMAINS4_8MMA_AtomIJNS4_4SM904GMMA28MMA_64x128x16_F32BF16BF16_SSILNSO_5MajorE0ELSQ_0ELNSO_7ScaleInE1ELSR_1EEEEEENS4_6LayoutISD_NS5_IJSC_NSA_ILi0EEESV_EEEEENS5_IJNS4_10UnderscoreESY_SY_EEEEENS4_13SM90_TMA_LOADENS4_14ComposedLayoutINS4_7SwizzleILi2ELi4ELi3EEENS4_18smem_ptr_flag_bitsILi16EEENSU_INS5_IJNSA_ILi8EEESH_EEENS5_IJSH_SC_EEEEEEEvNS4_8identityENS4_23SM90_TMA_LOAD_MULTICASTES1B_vS1C_EENS_8epilogue10collective6detail29Sm90TmaWarpSpecializedAdapterINS1G_15DefaultEpilogueISJ_SK_SK_NS1F_6thread17LinearCombinationISJ_Li1EffLNS1K_9ScaleType4KindE0ELNS_15FloatRoundStyleE2ESJ_EENS1_15EpilogueDefaultEEEEEvvEEEEvNT_6ParamsE:
        .type           _ZN7cutlass13device_kernelINS_4gemm6kernel13GemmUniversalIN4cute5tupleIJiiiiEEENS1_10collective13CollectiveMmaINS1_34MainloopSm90TmaGmmaWarpSpecializedILi14ENS5_IJNS4_1CILi2EEENSA_ILi1EEESC_EEENS1_35KernelTmaWarpSpecializedCooperativeEEENS5_IJNSA_ILi128EEESG_NSA_ILi32EEEEEENS_10bfloat16_tENS5_IJlSC_lEEESJ_SK_NS4_8TiledMMAINS4_8MMA_AtomIJNS4_4SM904GMMA28MMA_64x128x16_F32BF16BF16_SSILNSO_5MajorE0ELSQ_0ELNSO_7ScaleInE1ELSR_1EEEEEENS4_6LayoutISD_NS5_IJSC_NSA_ILi0EEESV_EEEEENS5_IJNS4_10UnderscoreESY_SY_EEEEENS4_13SM90_TMA_LOADENS4_14ComposedLayoutINS4_7SwizzleILi2ELi4ELi3EEENS4_18smem_ptr_flag_bitsILi16EEENSU_INS5_IJNSA_ILi8EEESH_EEENS5_IJSH_SC_EEEEEEEvNS4_8identityENS4_23SM90_TMA_LOAD_MULTICASTES1B_vS1C_EENS_8epilogue10collective6detail29Sm90TmaWarpSpecializedAdapterINS1G_15DefaultEpilogueISJ_SK_SK_NS1F_6thread17LinearCombinationISJ_Li1EffLNS1K_9ScaleType4KindE0ELNS_15FloatRoundStyleE2ESJ_EENS1_15EpilogueDefaultEEEEEvvEEEEvNT_6ParamsE,@function
        .size           _ZN7cutlass13device_kernelINS_4gemm6kernel13GemmUniversalIN4cute5tupleIJiiiiEEENS1_10collective13CollectiveMmaINS1_34MainloopSm90TmaGmmaWarpSpecializedILi14ENS5_IJNS4_1CILi2EEENSA_ILi1EEESC_EEENS1_35KernelTmaWarpSpecializedCooperativeEEENS5_IJNSA_ILi128EEESG_NSA_ILi32EEEEEENS_10bfloat16_tENS5_IJlSC_lEEESJ_SK_NS4_8TiledMMAINS4_8MMA_AtomIJNS4_4SM904GMMA28MMA_64x128x16_F32BF16BF16_SSILNSO_5MajorE0ELSQ_0ELNSO_7ScaleInE1ELSR_1EEEEEENS4_6LayoutISD_NS5_IJSC_NSA_ILi0EEESV_EEEEENS5_IJNS4_10UnderscoreESY_SY_EEEEENS4_13SM90_TMA_LOADENS4_14ComposedLayoutINS4_7SwizzleILi2ELi4ELi3EEENS4_18smem_ptr_flag_bitsILi16EEENSU_INS5_IJNSA_ILi8EEESH_EEENS5_IJSH_SC_EEEEEEEvNS4_8identityENS4_23SM90_TMA_LOAD_MULTICASTES1B_vS1C_EENS_8epilogue10collective6detail29Sm90TmaWarpSpecializedAdapterINS1G_15DefaultEpilogueISJ_SK_SK_NS1F_6thread17LinearCombinationISJ_Li1EffLNS1K_9ScaleType4KindE0ELNS_15FloatRoundStyleE2ESJ_EENS1_15EpilogueDefaultEEEEEvvEEEEvNT_6ParamsE,(.L_x_220 - _ZN7cutlass13device_kernelINS_4gemm6kernel13GemmUniversalIN4cute5tupleIJiiiiEEENS1_10collective13CollectiveMmaINS1_34MainloopSm90TmaGmmaWarpSpecializedILi14ENS5_IJNS4_1CILi2EEENSA_ILi1EEESC_EEENS1_35KernelTmaWarpSpecializedCooperativeEEENS5_IJNSA_ILi128EEESG_NSA_ILi32EEEEEENS_10bfloat16_tENS5_IJlSC_lEEESJ_SK_NS4_8TiledMMAINS4_8MMA_AtomIJNS4_4SM904GMMA28MMA_64x128x16_F32BF16BF16_SSILNSO_5MajorE0ELSQ_0ELNSO_7ScaleInE1ELSR_1EEEEEENS4_6LayoutISD_NS5_IJSC_NSA_ILi0EEESV_EEEEENS5_IJNS4_10UnderscoreESY_SY_EEEEENS4_13SM90_TMA_LOADENS4_14ComposedLayoutINS4_7SwizzleILi2ELi4ELi3EEENS4_18smem_ptr_flag_bitsILi16EEENSU_INS5_IJNSA_ILi8EEESH_EEENS5_IJSH_SC_EEEEEEEvNS4_8identityENS4_23SM90_TMA_LOAD_MULTICASTES1B_vS1C_EENS_8epilogue10collective6detail29Sm90TmaWarpSpecializedAdapterINS1G_15DefaultEpilogueISJ_SK_SK_NS1F_6thread17LinearCombinationISJ_Li1EffLNS1K_9ScaleType4KindE0ELNS_15FloatRoundStyleE2ESJ_EENS1_15EpilogueDefaultEEEEEvvEEEEvNT_6ParamsE)
        .other          _ZN7cutlass13device_kernelINS_4gemm6kernel13GemmUniversalIN4cute5tupleIJiiiiEEENS1_10collective13CollectiveMmaINS1_34MainloopSm90TmaGmmaWarpSpecializedILi14ENS5_IJNS4_1CILi2EEENSA_ILi1EEESC_EEENS1_35KernelTmaWarpSpecializedCooperativeEEENS5_IJNSA_ILi128EEESG_NSA_ILi32EEEEEENS_10bfloat16_tENS5_IJlSC_lEEESJ_SK_NS4_8TiledMMAINS4_8MMA_AtomIJNS4_4SM904GMMA28MMA_64x128x16_F32BF16BF16_SSILNSO_5MajorE0ELSQ_0ELNSO_7ScaleInE1ELSR_1EEEEEENS4_6LayoutISD_NS5_IJSC_NSA_ILi0EEESV_EEEEENS5_IJNS4_10UnderscoreESY_SY_EEEEENS4_13SM90_TMA_LOADENS4_14ComposedLayoutINS4_7SwizzleILi2ELi4ELi3EEENS4_18smem_ptr_flag_bitsILi16EEENSU_INS5_IJNSA_ILi8EEESH_EEENS5_IJSH_SC_EEEEEEEvNS4_8identityENS4_23SM90_TMA_LOAD_MULTICASTES1B_vS1C_EENS_8epilogue10collective6detail29Sm90TmaWarpSpecializedAdapterINS1G_15DefaultEpilogueISJ_SK_SK_NS1F_6thread17LinearCombinationISJ_Li1EffLNS1K_9ScaleType4KindE0ELNS_15FloatRoundStyleE2ESJ_EENS1_15EpilogueDefaultEEEEEvvEEEEvNT_6ParamsE,@"STO_CUDA_ENTRY STV_DEFAULT"
_ZN7cutlass13device_kernelINS_4gemm6kernel13GemmUniversalIN4cute5tupleIJiiiiEEENS1_10collective13CollectiveMmaINS1_34MainloopSm90TmaGmmaWarpSpecializedILi14ENS5_IJNS4_1CILi2EEENSA_ILi1EEESC_EEENS1_35KernelTmaWarpSpecializedCooperativeEEENS5_IJNSA_ILi128EEESG_NSA_ILi32EEEEEENS_10bfloat16_tENS5_IJlSC_lEEESJ_SK_NS4_8TiledMMAINS4_8MMA_AtomIJNS4_4SM904GMMA28MMA_64x128x16_F32BF16BF16_SSILNSO_5MajorE0ELSQ_0ELNSO_7ScaleInE1ELSR_1EEEEEENS4_6LayoutISD_NS5_IJSC_NSA_ILi0EEESV_EEEEENS5_IJNS4_10UnderscoreESY_SY_EEEEENS4_13SM90_TMA_LOADENS4_14ComposedLayoutINS4_7SwizzleILi2ELi4ELi3EEENS4_18smem_ptr_flag_bitsILi16EEENSU_INS5_IJNSA_ILi8EEESH_EEENS5_IJSH_SC_EEEEEEEvNS4_8identityENS4_23SM90_TMA_LOAD_MULTICASTES1B_vS1C_EENS_8epilogue10collective6detail29Sm90TmaWarpSpecializedAdapterINS1G_15DefaultEpilogueISJ_SK_SK_NS1F_6thread17LinearCombinationISJ_Li1EffLNS1K_9ScaleType4KindE0ELNS_15FloatRoundStyleE2ESJ_EENS1_15EpilogueDefaultEEEEEvvEEEEvNT_6ParamsE:
[----:B------:R-:W0:Y:S01]  /*0000*/  LDC R1, c[0x0][0x28] ;  /* 0x00000a00ff017b82 */ /* 0x000e220000000800 */
[----:B------:R-:W1:Y:S01]  /*0010*/  S2R R18, SR_TID.X ;  /* 0x0000000000127919 */ /* 0x000e620000002100 */
[----:B------:R-:W-:Y:S01]  /*0020*/  ELECT P0, URZ, PT ;  /* 0x00000000003f782f */ /* 0x000fe20003800000 */
[----:B------:R-:W-:Y:S01]  /*0030*/  BSSY B0, `(.L_x_0) ;  /* 0x000000f000007945 */ /* 0x000fe20003800000 */
[--C-:B-1----:R-:W-:Y:S02]  /*0040*/  SHF.R.U32.HI R0, RZ, 0x5, R18.reuse ;  /* 0x00000005ff007819 */ /* 0x102fe40000011612 */
[----:B------:R-:W-:-:S03]  /*0050*/  SHF.R.U32.HI R3, RZ, 0x7, R18 ;  /* 0x00000007ff037819 */ /* 0x000fc60000011612 */
[----:B------:R-:W1:Y:S04]  /*0060*/  SHFL.IDX PT, R2, R0, RZ, 0x1f ;  /* 0x00001fff00027589 */ /* 0x000e6800000e0000 */
[----:B------:R2:W3:Y:S01]  /*0070*/  SHFL.IDX PT, R5, R3, RZ, 0x1f ;  /* 0x00001fff03057589 */ /* 0x0004e200000e0000 */
[----:B-1----:R-:W-:-:S13]  /*0080*/  ISETP.NE.OR P0, PT, R2, RZ, !P0 ;  /* 0x000000ff0200720c */ /* 0x002fda0004705670 */
[----:B0-23--:R-:W-:Y:S05]  /*0090*/  @P0 BRA `(.L_x_1) ;  /* 0x0000000000200947 */ /* 0x00dfea0003800000 */
[----:B------:R-:W-:Y:S02]  /*00a0*/  ULDC.64 UR4, c[0x0][0x198] ;  /* 0x0000660000047ab9 */ /* 0x000fe40000000a00 */
[----:B------:R-:W-:Y:S02]  /*00b0*/  UIADD3 UR6, UP0, UR4, 0xf0, URZ ;  /* 0x000000f004067890 */ /* 0x000fe4000ff1e03f */
[----:B------:R-:W-:Y:S02]  /*00c0*/  UIADD3 UR4, UP1, UR4, 0x1f0, URZ ;  /* 0x000001f004047890 */ /* 0x000fe4000ff3e03f */
[----:B------:R-:W-:Y:S02]  /*00d0*/  UIADD3.X UR7, URZ, UR5, URZ, UP0, !UPT ;  /* 0x000000053f077290 */ /* 0x000fe400087fe43f */
[----:B------:R-:W-:-:S07]  /*00e0*/  UIADD3.X UR5, URZ, UR5, URZ, UP1, !UPT ;  /* 0x000000053f057290 */ /* 0x000fce0008ffe43f */
[----:B------:R0:W-:Y:S02]  /*00f0*/  UTMACCTL.PF [UR6] ;  /* 0x00000000060079b9 */ /* 0x0001e40008040000 */
[----:B------:R0:W-:Y:S02]  /*0100*/  UTMACCTL.PF [UR4] ;  /* 0x00000000040079b9 */ /* 0x0001e40008040000 */
[----:B0-----:R-:W-:Y:S01]  /*0110*/  NOP ;  /* 0x0000000000007918 */ /* 0x001fe20000000000 */
.L_x_1:
[----:B------:R-:W-:Y:S05]  /*0120*/  BSYNC B0 ;  /* 0x0000000000007941 */ /* 0x000fea0003800000 */
.L_x_0:
[----:B------:R-:W0:Y:S02]  /*0130*/  SHFL.IDX PT, R3, R0, RZ, 0x1f ;  /* 0x00001fff00037589 */ /* 0x000e2400000e0000 */
[----:B0-----:R-:W-:-:S13]  /*0140*/  ISETP.NE.AND P0, PT, R3, RZ, PT ;  /* 0x000000ff0300720c */ /* 0x001fda0003f05270 */
[----:B------:R-:W-:Y:S05]  /*0150*/  @P0 BRA `(.L_x_2) ;  /* 0x0000000000b40947 */ /* 0x000fea0003800000 */
[----:B------:R-:W-:Y:S01]  /*0160*/  ELECT P0, URZ, PT ;  /* 0x00000000003f782f */ /* 0x000fe20003800000 */
[----:B------:R-:W-:-:S12]  /*0170*/  BSSY B0, `(.L_x_2) ;  /* 0x000002b000007945 */ /* 0x000fd80003800000 */
[----:B------:R-:W-:Y:S05]  /*0180*/  @!P0 BRA `(.L_x_3) ;  /* 0x0000000000a48947 */ /* 0x000fea0003800000 */
[----:B------:R-:W0:Y:S01]  /*0190*/  S2UR UR8, SR_CgaCtaId ;  /* 0x00000000000879c3 */ /* 0x000e220000008800 */
[----:B------:R-:W-:Y:S01]  /*01a0*/  UMOV UR4, 0x400 ;  /* 0x0000040000047882 */ /* 0x000fe20000000000 */
[----:B------:R-:W-:Y:S01]  /*01b0*/  UMOV UR5, 0x1 ;  /* 0x0000000100057882 */ /* 0x000fe20000000000 */
[----:B------:R-:W-:Y:S02]  /*01c0*/  UMOV UR6, 0x4 ;  /* 0x0000000400067882 */ /* 0x000fe40000000000 */
[----:B------:R-:W-:-:S04]  /*01d0*/  UIADD3 UR6, -UR6, 0x100000, URZ ;  /* 0x0010000006067890 */ /* 0x000fc8000fffe13f */
[----:B------:R-:W-:Y:S02]  /*01e0*/  USHF.L.U32 UR7, UR6, 0xb, URZ ;  /* 0x0000000b06077899 */ /* 0x000fe4000800063f */
[----:B------:R-:W-:Y:S02]  /*01f0*/  USHF.L.U32 UR6, UR6, 0x1, URZ ;  /* 0x0000000106067899 */ /* 0x000fe4000800063f */
[----:B0-----:R-:W-:Y:S02]  /*0200*/  ULEA UR8, UR8, UR4, 0x18 ;  /* 0x0000000408087291 */ /* 0x001fe4000f8ec03f */
[----:B------:R-:W-:-:S04]  /*0210*/  UIADD3 UR4, -UR5, 0x100000, URZ ;  /* 0x0010000005047890 */ /* 0x000fc8000fffe13f */
[----:B------:R-:W-:Y:S02]  /*0220*/  USHF.L.U32 UR5, UR4, 0xb, URZ ;  /* 0x0000000b04057899 */ /* 0x000fe4000800063f */
[----:B------:R-:W-:Y:S01]  /*0230*/  USHF.L.U32 UR4, UR4, 0x1, URZ ;  /* 0x0000000104047899 */ /* 0x000fe2000800063f */
[----:B------:R-:W0:Y:S11]  /*0240*/  FENCE.VIEW.ASYNC.S ;  /* 0x00000000000073c6 */ /* 0x000e360000000000 */
[----:B0-----:R0:W1:Y:S01]  /*0250*/  SYNCS.EXCH.64 URZ, [UR8], UR4 ;  /* 0x00000004083f75b2 */ /* 0x0010620008000100 */
[----:B------:R0:W2:Y:S01]  /*0260*/  SYNCS.EXCH.64 URZ, [UR8+0x70], UR6 ;  /* 0x00007006083f75b2 */ /* 0x0000a20008000100 */
[----:B------:R0:W3:Y:S01]  /*0270*/  SYNCS.EXCH.64 URZ, [UR8+0x8], UR4 ;  /* 0x00000804083f75b2 */ /* 0x0000e20008000100 */
[----:B------:R0:W4:Y:S01]  /*0280*/  SYNCS.EXCH.64 URZ, [UR8+0x78], UR6 ;  /* 0x00007806083f75b2 */ /* 0x0001220008000100 */
[----:B------:R0:W0:Y:S01]  /*0290*/  SYNCS.EXCH.64 URZ, [UR8+0x10], UR4 ;  /* 0x00001004083f75b2 */ /* 0x0000220008000100 */
        /* <DEDUP_REMOVED lines=23> */
[----:B-1234-:R-:W-:Y:S01]  /*0410*/  NOP ;  /* 0x0000000000007918 */ /* 0x01efe20000000000 */
.L_x_3:
[----:B0-----:R-:W-:Y:S05]  /*0420*/  BSYNC B0 ;  /* 0x0000000000007941 */ /* 0x001fea0003800000 */
.L_x_2:
[----:B------:R-:W-:Y:S01]  /*0430*/  SHF.R.S32.HI R7, RZ, 0x1f, R18 ;  /* 0x0000001fff077819 */ /* 0x000fe20000011412 */
[----:B------:R-:W0:Y:S01]  /*0440*/  SHFL.IDX PT, R0, R0, RZ, 0x1f ;  /* 0x00001fff00007589 */ /* 0x000e2200000e0000 */
[----:B------:R-:W1:Y:S01]  /*0450*/  S2UR UR8, SR_CTAID.X ;  /* 0x00000000000879c3 */ /* 0x000e620000002500 */
[----:B------:R-:W-:Y:S02]  /*0460*/  ELECT P0, URZ, PT ;  /* 0x00000000003f782f */ /* 0x000fe40003800000 */
[----:B------:R-:W-:Y:S01]  /*0470*/  LEA.HI R7, R7, R18, RZ, 0x7 ;  /* 0x0000001207077211 */ /* 0x000fe200078f38ff */
[----:B------:R-:W2:Y:S01]  /*0480*/  S2R R4, SR_CTAID.Y ;  /* 0x0000000000047919 */ /* 0x000ea20000002600 */
[----:B------:R-:W-:Y:S01]  /*0490*/  SHF.R.S32.HI R8, RZ, 0x1f, R3 ;  /* 0x0000001fff087819 */ /* 0x000fe20000011403 */
[----:B------:R-:W-:Y:S01]  /*04a0*/  ULDC UR4, c[0x0][0x150] ;  /* 0x0000540000047ab9 */ /* 0x000fe20000000800 */
[----:B------:R-:W-:Y:S01]  /*04b0*/  LOP3.LUT R7, R7, 0xffffff80, RZ, 0xc0, !PT ;  /* 0xffffff8007077812 */ /* 0x000fe200078ec0ff */
[----:B------:R-:W-:Y:S01]  /*04c0*/  NOP ;  /* 0x0000000000007918 */ /* 0x000fe20000000000 */
[----:B------:R-:W-:Y:S01]  /*04d0*/  LEA.HI R8, R8, R3, RZ, 0x2 ;  /* 0x0000000308087211 */ /* 0x000fe200078f10ff */
[----:B------:R-:W3:Y:S01]  /*04e0*/  LDC R10, c[0x0][0x144] ;  /* 0x00005100ff0a7b82 */ /* 0x000ee20000000800 */
[----:B------:R-:W-:Y:S01]  /*04f0*/  NOP ;  /* 0x0000000000007918 */ /* 0x000fe20000000000 */
[----:B------:R-:W-:Y:S01]  /*0500*/  IMAD.IADD R6, R18, 0x1, -R7 ;  /* 0x0000000112067824 */ /* 0x000fe200078e0a07 */
[----:B------:R-:W-:Y:S01]  /*0510*/  LOP3.LUT R8, R8, 0x3ffffffc, RZ, 0xc0, !PT ;  /* 0x3ffffffc08087812 */ /* 0x000fe200078ec0ff */
[----:B------:R-:W-:Y:S01]  /*0520*/  IMAD.MOV.U32 R22, RZ, RZ, 0x1 ;  /* 0x00000001ff167424 */ /* 0x000fe200078e00ff */
[----:B------:R-:W-:-:S02]  /*0530*/  ISETP.NE.AND P3, PT, R5, RZ, PT ;  /* 0x000000ff0500720c */ /* 0x000fc40003f65270 */
[----:B------:R-:W-:Y:S01]  /*0540*/  SHF.R.S32.HI R7, RZ, 0x1f, R6 ;  /* 0x0000001fff077819 */ /* 0x000fe20000011406 */
[----:B------:R-:W-:Y:S01]  /*0550*/  IMAD.IADD R8, R3, 0x1, -R8 ;  /* 0x0000000103087824 */ /* 0x000fe200078e0a08 */
[----:B------:R-:W4:Y:S02]  /*0560*/  LDC R13, c[0x0][0x140] ;  /* 0x00005000ff0d7b82 */ /* 0x000f240000000800 */
[----:B------:R-:W-:Y:S02]  /*0570*/  LEA.HI R7, R7, R6, RZ, 0x3 ;  /* 0x0000000607077211 */ /* 0x000fe400078f18ff */
[----:B0-----:R-:W-:Y:S02]  /*0580*/  ISETP.NE.OR P0, PT, R0, RZ, !P0 ;  /* 0x000000ff0000720c */ /* 0x001fe40004705670 */
[--C-:B------:R-:W-:Y:S02]  /*0590*/  SHF.R.S32.HI R0, RZ, 0x3, R7.reuse ;  /* 0x00000003ff007819 */ /* 0x100fe40000011407 */
[----:B------:R-:W-:-:S02]  /*05a0*/  SHF.R.S32.HI R7, RZ, 0x1f, R7 ;  /* 0x0000001fff077819 */ /* 0x000fc40000011407 */
[----:B-1----:R-:W-:Y:S02]  /*05b0*/  I2FP.F32.U32 R9, UR8 ;  /* 0x0000000800097c45 */ /* 0x002fe40008201000 */
[----:B------:R-:W-:-:S03]  /*05c0*/  LEA.HI R7, R7, R0, RZ, 0x2 ;  /* 0x0000000007077211 */ /* 0x000fc600078f10ff */
[----:B------:R-:W-:Y:S01]  /*05d0*/  FMUL R9, R9, UR4 ;  /* 0x0000000409097c20 */ /* 0x000fe20008400000 */
[----:B------:R-:W-:Y:S01]  /*05e0*/  LOP3.LUT R7, R7, 0xfffffffc, RZ, 0xc0, !PT ;  /* 0xfffffffc07077812 */ /* 0x000fe200078ec0ff */
[----:B------:R-:W-:Y:S01]  /*05f0*/  VOTEU.ALL UP0, P0 ;  /* 0x00000000003f7886 */ /* 0x000fe20000000000 */
[----:B--2---:R-:W-:Y:S01]  /*0600*/  I2FP.F32.U32 R3, R4 ;  /* 0x0000000400037245 */ /* 0x004fe20000201000 */
[----:B------:R-:W-:Y:S01]  /*0610*/  ULDC UR4, c[0x0][0x154] ;  /* 0x0000550000047ab9 */ /* 0x000fe20000000800 */
[----:B------:R-:W-:Y:S01]  /*0620*/  VOTEU.ALL UP1, P0 ;  /* 0x00000000003f7886 */ /* 0x000fe20000020000 */
[----:B------:R-:W0:Y:S01]  /*0630*/  F2I.U32.TRUNC.NTZ R9, R9 ;  /* 0x0000000900097305 */ /* 0x000e22000020f000 */
[----:B------:R-:W-:Y:S01]  /*0640*/  IMAD.IADD R7, R0, 0x1, -R7 ;  /* 0x0000000100077824 */ /* 0x000fe200078e0a07 */
[----:B------:R-:W1:Y:S01]  /*0650*/  @!UP0 S2UR UR7, SR_CgaCtaId ;  /* 0x00000000000789c3 */ /* 0x000e620000008800 */
[----:B------:R-:W-:Y:S01]  /*0660*/  FMUL R12, R3, UR4 ;  /* 0x00000004030c7c20 */ /* 0x000fe20008400000 */
[----:B------:R-:W-:Y:S01]  /*0670*/  UMOV UR4, 0x20 ;  /* 0x0000002000047882 */ /* 0x000fe20000000000 */
[----:B------:R-:W-:Y:S01]  /*0680*/  IMAD R8, R8, 0x4, R7 ;  /* 0x0000000408087824 */ /* 0x000fe200078e0207 */
[----:B------:R-:W-:Y:S01]  /*0690*/  @!UP0 UMOV UR6, 0x400 ;  /* 0x0000040000068882 */ /* 0x000fe20000000000 */
[----:B------:R-:W-:-:S04]  /*06a0*/  @!UP0 UIADD3 UR4, -UR4, 0x100000, URZ ;  /* 0x0010000004048890 */ /* 0x000fc8000fffe13f */
[----:B------:R-:W-:Y:S02]  /*06b0*/  @!UP0 USHF.L.U32 UR5, UR4, 0xb, URZ ;  /* 0x0000000b04058899 */ /* 0x000fe4000800063f */
[----:B------:R-:W-:Y:S01]  /*06c0*/  @!UP0 USHF.L.U32 UR4, UR4, 0x1, URZ ;  /* 0x0000000104048899 */ /* 0x000fe2000800063f */
[----:B----4-:R-:W-:Y:S01]  /*06d0*/  ISETP.EQ.U32.AND P2, PT, R13, 0x1, PT ;  /* 0x000000010d00780c */ /* 0x010fe20003f42070 */
[----:B------:R-:W2:Y:S01]  /*06e0*/  F2I.U32.TRUNC.NTZ R12, R12 ;  /* 0x0000000c000c7305 */ /* 0x000ea2000020f000 */
[C---:B------:R-:W-:Y:S01]  /*06f0*/  LEA.HI R0, R8.reuse, R8, RZ, 0x1 ;  /* 0x0000000808007211 */ /* 0x040fe200078f08ff */
[----:B------:R-:W4:Y:S01]  /*0700*/  LDC R7, c[0x0][0x148] ;  /* 0x00005200ff077b82 */ /* 0x000f220000000800 */
[----:B------:R-:W-:Y:S02]  /*0710*/  IMAD.SHL.U32 R23, R8, 0x4, RZ ;  /* 0x0000000408177824 */ /* 0x000fe400078e00ff */
[----:B------:R-:W-:Y:S01]  /*0720*/  LOP3.LUT R11, R0, 0xfffffffe, RZ, 0xc0, !PT ;  /* 0xfffffffe000b7812 */ /* 0x000fe200078ec0ff */
[----:B0-----:R-:W-:Y:S01]  /*0730*/  IMAD.MOV R15, RZ, RZ, -R9 ;  /* 0x000000ffff0f7224 */ /* 0x001fe200078e0a09 */
[----:B------:R-:W-:-:S02]  /*0740*/  SHF.R.S32.HI R9, RZ, 0x1f, R2 ;  /* 0x0000001fff097819 */ /* 0x000fc40000011402 */
[----:B------:R-:W-:Y:S01]  /*0750*/  LOP3.LUT R23, R8, 0xc, R23, 0x78, !PT ;  /* 0x0000000c08177812 */ /* 0x000fe200078e7817 */
[----:B---3--:R-:W-:Y:S01]  /*0760*/  IMAD R3, R10, R15, UR8 ;  /* 0x000000080a037e24 */ /* 0x008fe2000f8e020f */
[----:B------:R-:W-:Y:S01]  /*0770*/  LEA.HI R9, R9, R2, RZ, 0x2 ;  /* 0x0000000209097211 */ /* 0x000fe200078f10ff */
[----:B------:R-:W-:-:S03]  /*0780*/  IMAD.IADD R0, R8, 0x1, -R11 ;  /* 0x0000000108007824 */ /* 0x000fc600078e0a0b */
[----:B------:R-:W-:Y:S01]  /*0790*/  LOP3.LUT R9, R9, 0xfffffffc, RZ, 0xc0, !PT ;  /* 0xfffffffc09097812 */ /* 0x000fe200078ec0ff */
[----:B--2---:R-:W-:Y:S01]  /*07a0*/  IMAD.MOV R24, RZ, RZ, -R12 ;  /* 0x000000ffff187224 */ /* 0x004fe200078e0a0c */
[----:B------:R-:W-:Y:S01]  /*07b0*/  ISETP.NE.AND P4, PT, R0, R3, PT ;  /* 0x000000030000720c */ /* 0x000fe20003f85270 */
[----:B-1----:R-:W-:Y:S02]  /*07c0*/  @!UP0 ULEA UR6, UR7, UR6, 0x18 ;  /* 0x0000000607068291 */ /* 0x002fe4000f8ec03f */
[----:B------:R-:W-:Y:S01]  /*07d0*/  IMAD.IADD R0, R2, 0x1, -R9 ;  /* 0x0000000102007824 */ /* 0x000fe200078e0a09 */
[----:B------:R-:W-:Y:S01]  /*07e0*/  VOTEU.ALL UP0, P0 ;  /* 0x00000000003f7886 */ /* 0x000fe20000000000 */
[----:B------:R-:W-:Y:S01]  /*07f0*/  LOP3.LUT P0, RZ, R6, 0x7, RZ, 0xc0, !PT ;  /* 0x0000000706ff7812 */ /* 0x000fe2000780c0ff */
[----:B------:R-:W-:Y:S02]  /*0800*/  VIADD R6, R5, 0xffffffff ;  /* 0xffffffff05067836 */ /* 0x000fe40000000000 */
[----:B------:R-:W-:Y:S01]  /*0810*/  ISETP.NE.AND P1, PT, R0, 0x3, PT ;  /* 0x000000030000780c */ /* 0x000fe20003f25270 */
[----:B----4-:R-:W-:Y:S01]  /*0820*/  IMAD R9, R7, R24, R4 ;  /* 0x0000001807097224 */ /* 0x010fe200078e0204 */
[----:B------:R-:W-:-:S02]  /*0830*/  ISETP.LT.U32.AND P0, PT, R23, 0x2, !P0 ;  /* 0x000000021700780c */ /* 0x000fc40004701070 */
[----:B------:R-:W-:Y:S01]  /*0840*/  ISETP.EQ.OR P1, PT, R0, RZ, !P1 ;  /* 0x000000ff0000720c */ /* 0x000fe20004f22670 */
[----:B------:R-:W0:Y:S02]  /*0850*/  FENCE.VIEW.ASYNC.S ;  /* 0x00000000000073c6 */ /* 0x000e240000000000 */
[----:B0-----:R0:W1:Y:S01]  /*0860*/  @!UP0 SYNCS.EXCH.64 URZ, [UR6+0xf0], UR4 ;  /* 0x0000f004063f85b2 */ /* 0x0010620008000100 */
[----:B------:R-:W-:Y:S02]  /*0870*/  @P4 LEA.HI R2, R23, R23, RZ, 0x1 ;  /* 0x0000001717024211 */ /* 0x000fe400078f08ff */
[----:B------:R-:W-:Y:S02]  /*0880*/  ISETP.EQ.AND P1, PT, R5, RZ, P1 ;  /* 0x000000ff0500720c */ /* 0x000fe40000f22270 */
[----:B------:R-:W-:Y:S02]  /*0890*/  @P4 SHF.R.S32.HI R2, RZ, 0x1, R2 ;  /* 0x00000001ff024819 */ /* 0x000fe40000011402 */
[----:B------:R-:W-:-:S02]  /*08a0*/  ISETP.GE.U32.AND P6, PT, R6, 0x2, PT ;  /* 0x000000020600780c */ /* 0x000fc40003fc6070 */
[----:B------:R-:W-:Y:S02]  /*08b0*/  @P4 ISETP.NE.AND P5, PT, R2, R9, PT ;  /* 0x000000090200420c */ /* 0x000fe40003fa5270 */
[----:B------:R-:W-:Y:S02]  /*08c0*/  SEL R9, RZ, 0x1, !P0 ;  /* 0x00000001ff097807 */ /* 0x000fe40004000000 */
[----:B------:R-:W-:Y:S02]  /*08d0*/  @P4 SEL R22, RZ, 0x1, P5 ;  /* 0x00000001ff164807 */ /* 0x000fe40002800000 */
[----:B------:R-:W-:Y:S01]  /*08e0*/  SEL R19, RZ, 0x1, !P1 ;  /* 0x00000001ff137807 */ /* 0x000fe20004800000 */
[----:B------:R0:W2:Y:S01]  /*08f0*/  @!UP1 SYNCS.EXCH.64 URZ, [UR6+0xf8], UR4 ;  /* 0x0000f804063f95b2 */ /* 0x0000a20008000100 */
[----:B------:R-:W-:Y:S01]  /*0900*/  LOP3.LUT R22, R22, R9, RZ, 0xc0, !PT ;  /* 0x0000000916167212 */ /* 0x000fe200078ec0ff */
[----:B------:R-:W-:Y:S01]  /*0910*/  NOP ;  /* 0x0000000000007918 */ /* 0x000fe20000000000 */
[----:B------:R-:W-:Y:S01]  /*0920*/  SEL R19, R19, 0x2, P6 ;  /* 0x0000000213137807 */ /* 0x000fe20003000000 */
[----:B------:R-:W-:Y:S06]  /*0930*/  @!P2 BRA `(.L_x_4) ;  /* 0x000000000008a947 */ /* 0x000fec0003800000 */
[----:B-12---:R-:W-:Y:S01]  /*0940*/  UCGABAR_ARV ;  /* 0x00000000000079c7 */ /* 0x006fe20008000000 */
[----:B------:R-:W-:Y:S05]  /*0950*/  BRA `(.L_x_5) ;  /* 0x0000000000047947 */ /* 0x000fea0003800000 */
.L_x_4:
[----:B-12---:R-:W-:Y:S01]  /*0960*/  NOP ;  /* 0x0000000000007918 */ /* 0x006fe20000000000 */
.L_x_5:
[----:B------:R-:W1:Y:S01]  /*0970*/  LDC R2, c[0x0][0x65c] ;  /* 0x00019700ff027b82 */ /* 0x000e620000000800 */
[----:B------:R-:W-:Y:S02]  /*0980*/  IMAD.U32 R8, RZ, RZ, UR8 ;  /* 0x00000008ff087e24 */ /* 0x000fe4000f8e00ff */
[----:B------:R-:W-:Y:S01]  /*0990*/  IMAD.MOV.U32 R9, RZ, RZ, RZ ;  /* 0x000000ffff097224 */ /* 0x000fe200078e00ff */
[----:B-1----:R-:W-:-:S04]  /*09a0*/  ISETP.NE.AND P1, PT, R2, 0x1, PT ;  /* 0x000000010200780c */ /* 0x002fc80003f25270 */
[----:B------:R-:W-:-:S09]  /*09b0*/  P2R R5, PR, RZ, 0x2 ;  /* 0x00000002ff057803 */ /* 0x000fd20000000000 */
[----:B------:R-:W1:Y:S01]  /*09c0*/  @P1 LDC R17, c[0x0][0x10] ;  /* 0x00000400ff111b82 */ /* 0x000e620000000800 */
[----:B------:R-:W-:Y:S02]  /*09d0*/  @P1 IMAD.MOV.U32 R5, RZ, RZ, RZ ;  /* 0x000000ffff051224 */ /* 0x000fe400078e00ff */
[----:B------:R-:W-:-:S05]  /*09e0*/  @P1 IMAD.MOV.U32 R13, RZ, RZ, RZ ;  /* 0x000000ffff0d1224 */ /* 0x000fca00078e00ff */
[----:B------:R-:W2:Y:S01]  /*09f0*/  @!P1 LDC R11, c[0x0][0xc] ;  /* 0x00000300ff0b9b82 */ /* 0x000ea20000000800 */
[----:B-1----:R-:W-:-:S04]  /*0a00*/  @P1 IMAD.WIDE.U32 R16, R17, UR8, R4 ;  /* 0x0000000811101c25 */ /* 0x002fc8000f8e0004 */
[----:B------:R-:W-:Y:S02]  /*0a10*/  @P1 IMAD.IADD R17, R17, 0x1, R13 ;  /* 0x0000000111111824 */ /* 0x000fe400078e020d */
[----:B--2---:R-:W-:-:S04]  /*0a20*/  @!P1 IMAD.WIDE.U32 R8, R4, R11, R8 ;  /* 0x0000000b04089225 */ /* 0x004fc800078e0008 */
[----:B------:R-:W-:Y:S02]  /*0a30*/  @!P1 IMAD.MOV.U32 R16, RZ, RZ, R8 ;  /* 0x000000ffff109224 */ /* 0x000fe400078e0008 */
[----:B------:R-:W-:Y:S01]  /*0a40*/  @!P1 IMAD.MOV.U32 R17, RZ, RZ, R9 ;  /* 0x000000ffff119224 */ /* 0x000fe200078e0009 */
[----:B------:R-:W-:Y:S06]  /*0a50*/  @!P2 BRA `(.L_x_6) ;  /* 0x00000000000ca947 */ /* 0x000fec0003800000 */
[----:B------:R-:W-:Y:S01]  /*0a60*/  UCGABAR_WAIT ;  /* 0x0000000000007dc7 */ /* 0x000fe20008000000 */
[----:B------:R-:W-:Y:S01]  /*0a70*/  CCTL.IVALL ;  /* 0x00000000ff00798f */ /* 0x000fe20002000000 */
[----:B------:R-:W-:Y:S05]  /*0a80*/  BRA `(.L_x_7) ;  /* 0x0000000000047947 */ /* 0x000fea0003800000 */
.L_x_6:
[----:B------:R-:W-:Y:S06]  /*0a90*/  BAR.SYNC.DEFER_BLOCKING 0x0 ;  /* 0x0000000000007b1d */ /* 0x000fec0000010000 */
.L_x_7:
[----:B------:R-:W-:Y:S05]  /*0aa0*/  @!P3 BRA `(.L_x_8) ;  /* 0x0000005c0024b947 */ /* 0x000fea0003800000 */
[----:B------:R-:W-:-:S13]  /*0ab0*/  ISETP.GT.U32.AND P0, PT, R6, 0x1, PT ;  /* 0x000000010600780c */ /* 0x000fda0003f04070 */
[----:B0-----:R-:W-:Y:S05]  /*0ac0*/  @P0 EXIT ;  /* 0x000000000000094d */ /* 0x001fea0003800000 */
[----:B------:R-:W-:Y:S01]  /*0ad0*/  ULDC.64 UR4, c[0x0][0x650] ;  /* 0x0001940000047ab9 */ /* 0x000fe20000000a00 */
[----:B------:R-:W-:Y:S01]  /*0ae0*/  PRMT R0, RZ, 0x7610, R0 ;  /* 0x00007610ff007816 */ /* 0x000fe20000000000 */
[----:B------:R-:W-:Y:S01]  /*0af0*/  IMAD.MOV.U32 R92, RZ, RZ, -0x1 ;  /* 0xffffffffff5c7424 */ /* 0x000fe200078e00ff */
[----:B------:R-:W-:Y:S01]  /*0b00*/  ISETP.GE.U32.AND P0, PT, R16, UR4, PT ;  /* 0x0000000410007c0c */ /* 0x000fe2000bf06070 */
[----:B------:R-:W-:Y:S02]  /*0b10*/  IMAD.MOV.U32 R93, RZ, RZ, -0x1 ;  /* 0xffffffffff5d7424 */ /* 0x000fe400078e00ff */
[----:B------:R-:W-:Y:S01]  /*0b20*/  IMAD.MOV.U32 R91, RZ, RZ, -0x1 ;  /* 0xffffffffff5b7424 */ /* 0x000fe200078e00ff */
[----:B------:R-:W-:-:S13]  /*0b30*/  ISETP.GE.U32.AND.EX P0, PT, R17, UR5, PT, P0 ;  /* 0x0000000511007c0c */ /* 0x000fda000bf06100 */
[----:B------:R-:W-:Y:S05]  /*0b40*/  @P0 BRA `(.L_x_9) ;  /* 0x0000000400280947 */ /* 0x000fea0003800000 */
[----:B------:R-:W0:Y:S01]  /*0b50*/  LDC.64 R20, c[0x0][0x628] ;  /* 0x00018a00ff147b82 */ /* 0x000e220000000a00 */
[----:B------:R-:W-:Y:S02]  /*0b60*/  IMAD.MOV.U32 R8, RZ, RZ, R16 ;  /* 0x000000ffff087224 */ /* 0x000fe400078e0010 */
[----:B------:R-:W-:-:S05]  /*0b70*/  IMAD.MOV.U32 R9, RZ, RZ, R17 ;  /* 0x000000ffff097224 */ /* 0x000fca00078e0011 */
[----:B------:R-:W1:Y:S08]  /*0b80*/  LDC R0, c[0x0][0x630] ;  /* 0x00018c00ff007b82 */ /* 0x000e700000000800 */
[----:B------:R-:W2:Y:S01]  /*0b90*/  LDC.64 R26, c[0x0][0x620] ;  /* 0x00018800ff1a7b82 */ /* 0x000ea20000000a00 */
[----:B0-----:R-:W-:-:S04]  /*0ba0*/  ISETP.NE.U32.AND P0, PT, R20, RZ, PT ;  /* 0x000000ff1400720c */ /* 0x001fc80003f05070 */
[----:B------:R-:W-:-:S13]  /*0bb0*/  ISETP.NE.AND.EX P0, PT, R21, RZ, PT, P0 ;  /* 0x000000ff1500720c */ /* 0x000fda0003f05300 */
[----:B-12---:R-:W-:Y:S05]  /*0bc0*/  @!P0 BRA `(.L_x_10) ;  /* 0x0000000000288947 */ /* 0x006fea0003800000 */
[----:B------:R-:W0:Y:S02]  /*0bd0*/  LDC R13, c[0x0][0x634] ;  /* 0x00018d00ff0d7b82 */ /* 0x000e240000000800 */
[----:B0-----:R-:W-:-:S05]  /*0be0*/  IADD3 R13, P0, R16, R13, RZ ;  /* 0x0000000d100d7210 */ /* 0x001fca0007f1e0ff */
[----:B------:R-:W-:-:S04]  /*0bf0*/  IMAD.X R15, RZ, RZ, R17, P0 ;  /* 0x000000ffff0f7224 */ /* 0x000fc800000e0611 */
[----:B------:R-:W-:-:S04]  /*0c00*/  IMAD.WIDE.U32 R8, R15, R20, RZ ;  /* 0x000000140f087225 */ /* 0x000fc800078e00ff */
[----:B------:R-:W-:-:S04]  /*0c10*/  IMAD.WIDE.U32 R10, P0, R13, R21, R8 ;  /* 0x000000150d0a7225 */ /* 0x000fc80007800008 */
[----:B------:R-:W-:-:S04]  /*0c20*/  IMAD.WIDE.U32 R8, R13, R20, RZ ;  /* 0x000000140d087225 */ /* 0x000fc800078e00ff */
[----:B------:R-:W-:Y:S01]  /*0c30*/  IMAD.X R13, RZ, RZ, RZ, P0 ;  /* 0x000000ffff0d7224 */ /* 0x000fe200000e06ff */
[----:B------:R-:W-:Y:S01]  /*0c40*/  IADD3 RZ, P0, R9, R10, RZ ;  /* 0x0000000a09ff7210 */ /* 0x000fe20007f1e0ff */
[----:B------:R-:W-:-:S04]  /*0c50*/  IMAD.MOV.U32 R12, RZ, RZ, R11 ;  /* 0x000000ffff0c7224 */ /* 0x000fc800078e000b */
[----:B------:R-:W-:-:S08]  /*0c60*/  IMAD.WIDE.U32.X R8, R15, R21, R12, P0 ;  /* 0x000000150f087225 */ /* 0x000fd000000e040c */
.L_x_10:
[----:B------:R-:W0:Y:S01]  /*0c70*/  LDC.64 R20, c[0x0][0x640] ;  /* 0x00019000ff147b82 */ /* 0x000e220000000a00 */
[--C-:B------:R-:W-:Y:S01]  /*0c80*/  SHF.R.U64 R91, R8, R0, R9.reuse ;  /* 0x00000000085b7219 */ /* 0x100fe20000001209 */
[----:B------:R-:W-:Y:S01]  /*0c90*/  IMAD R28, R7, R24, R4 ;  /* 0x00000018071c7224 */ /* 0x000fe200078e0204 */
[----:B------:R-:W-:Y:S01]  /*0ca0*/  SHF.R.U32.HI R0, RZ, R0, R9 ;  /* 0x00000000ff007219 */ /* 0x000fe20000011609 */
[----:B------:R-:W-:Y:S01]  /*0cb0*/  IMAD.MOV.U32 R25, RZ, RZ, 0x1 ;  /* 0x00000001ff197424 */ /* 0x000fe200078e00ff */
[----:B------:R-:W-:-:S03]  /*0cc0*/  IADD3 R5, P0, RZ, -R91, RZ ;  /* 0x8000005bff057210 */ /* 0x000fc60007f1e0ff */
[----:B------:R-:W1:Y:S02]  /*0cd0*/  LDC R6, c[0x0][0x618] ;  /* 0x00018600ff067b82 */ /* 0x000e640000000800 */
[----:B------:R-:W-:-:S04]  /*0ce0*/  IMAD.X R9, RZ, RZ, ~R0, P0 ;  /* 0x000000ffff097224 */ /* 0x000fc800000e0e00 */
[-C--:B------:R-:W-:Y:S02]  /*0cf0*/  IMAD R0, R9, R26.reuse, RZ ;  /* 0x0000001a09007224 */ /* 0x080fe400078e02ff */
[----:B------:R-:W2:Y:S01]  /*0d00*/  LDC R11, c[0x0][0x608] ;  /* 0x00018200ff0b7b82 */ /* 0x000ea20000000800 */
[----:B------:R-:W-:-:S04]  /*0d10*/  IMAD.WIDE.U32 R8, R5, R26, R16 ;  /* 0x0000001a05087225 */ /* 0x000fc800078e0010 */
[----:B------:R-:W-:-:S03]  /*0d20*/  IMAD R5, R5, R27, R0 ;  /* 0x0000001b05057224 */ /* 0x000fc600078e0200 */
[----:B------:R-:W3:Y:S01]  /*0d30*/  LDC R12, c[0x0][0x658] ;  /* 0x00019600ff0c7b82 */ /* 0x000ee20000000800 */
[----:B0-----:R-:W-:Y:S01]  /*0d40*/  ISETP.NE.U32.AND P0, PT, R20, RZ, PT ;  /* 0x000000ff1400720c */ /* 0x001fe20003f05070 */
[----:B------:R-:W-:Y:S02]  /*0d50*/  IMAD.IADD R5, R9, 0x1, R5 ;  /* 0x0000000109057824 */ /* 0x000fe400078e0205 */
[----:B------:R-:W-:Y:S01]  /*0d60*/  IMAD.MOV.U32 R9, RZ, RZ, -0x1 ;  /* 0xffffffffff097424 */ /* 0x000fe200078e00ff */
[----:B------:R-:W-:-:S03]  /*0d70*/  ISETP.NE.AND.EX P0, PT, R21, RZ, PT, P0 ;  /* 0x000000ff1500720c */ /* 0x000fc60003f05300 */
[----:B------:R-:W0:Y:S01]  /*0d80*/  LDC R15, c[0x0][0x600] ;  /* 0x00018000ff0f7b82 */ /* 0x000e220000000800 */
[-CC-:B-1----:R-:W-:Y:S02]  /*0d90*/  SHF.R.U64 R13, R8, R6.reuse, R5.reuse ;  /* 0x00000006080d7219 */ /* 0x182fe40000001205 */
[----:B------:R-:W-:-:S05]  /*0da0*/  SHF.R.U32.HI R0, RZ, R6, R5 ;  /* 0x00000006ff007219 */ /* 0x000fca0000011605 */
[----:B------:R-:W1:Y:S01]  /*0db0*/  LDC R14, c[0x0][0x648] ;  /* 0x00019200ff0e7b82 */ /* 0x000e620000000800 */
[-CC-:B--2---:R-:W-:Y:S02]  /*0dc0*/  SHF.R.U64 R29, R13, R11.reuse, R0.reuse ;  /* 0x0000000b0d1d7219 */ /* 0x184fe40000001200 */
[----:B------:R-:W-:-:S05]  /*0dd0*/  SHF.R.U32.HI R5, RZ, R11, R0 ;  /* 0x0000000bff057219 */ /* 0x000fca0000011600 */
[----:B------:R-:W2:Y:S01]  /*0de0*/  LDC R26, c[0x0][0x638] ;  /* 0x00018e00ff1a7b82 */ /* 0x000ea20000000800 */
[-CC-:B---3--:R-:W-:Y:S02]  /*0df0*/  SHF.R.U64 R24, R29, R12.reuse, R5.reuse ;  /* 0x0000000c1d187219 */ /* 0x188fe40000001205 */
[-C--:B------:R-:W-:Y:S02]  /*0e00*/  SHF.L.U32 R0, R9, R12.reuse, RZ ;  /* 0x0000000c09007219 */ /* 0x080fe400000006ff */
[----:B------:R-:W-:Y:S01]  /*0e10*/  SHF.R.U32.HI R5, RZ, R12, R5 ;  /* 0x0000000cff057219 */ /* 0x000fe20000011605 */
[----:B------:R-:W-:Y:S01]  /*0e20*/  IMAD.MOV.U32 R4, RZ, RZ, R24 ;  /* 0x000000ffff047224 */ /* 0x000fe200078e0018 */
[----:B------:R-:W-:Y:S01]  /*0e30*/  LOP3.LUT R10, RZ, R0, RZ, 0x33, !PT ;  /* 0x00000000ff0a7212 */ /* 0x000fe200078e33ff */
[----:B------:R-:W3:Y:S01]  /*0e40*/  LDC R27, c[0x0][0x610] ;  /* 0x00018400ff1b7b82 */ /* 0x000ee20000000800 */
[----:B------:R-:W-:Y:S05]  /*0e50*/  @!P0 BRA `(.L_x_11) ;  /* 0x0000000000288947 */ /* 0x000fea0003800000 */
[----:B------:R-:W4:Y:S02]  /*0e60*/  LDC R9, c[0x0][0x64c] ;  /* 0x00019300ff097b82 */ /* 0x000f240000000800 */
[----:B----4-:R-:W-:-:S05]  /*0e70*/  IADD3 R9, P0, R24, R9, RZ ;  /* 0x0000000918097210 */ /* 0x010fca0007f1e0ff */
        /* <DEDUP_REMOVED lines=8> */
.L_x_11:
[----:B-1----:R-:W-:Y:S01]  /*0f00*/  SHF.R.U64 R4, R4, R14, R5 ;  /* 0x0000000e04047219 */ /* 0x002fe20000001205 */
[----:B0-----:R-:W-:Y:S01]  /*0f10*/  VIADD R6, R15, 0xffffffff ;  /* 0xffffffff0f067836 */ /* 0x001fe20000000000 */
[----:B------:R-:W-:Y:S02]  /*0f20*/  SHF.L.U32 R0, R25, R12, RZ ;  /* 0x0000000c19007219 */ /* 0x000fe400000006ff */
[----:B------:R-:W-:Y:S01]  /*0f30*/  LOP3.LUT R5, R29, R10, RZ, 0xc0, !PT ;  /* 0x0000000a1d057212 */ /* 0x000fe200078ec0ff */
[----:B------:R-:W-:Y:S01]  /*0f40*/  IMAD.MOV R7, RZ, RZ, -R4 ;  /* 0x000000ffff077224 */ /* 0x000fe200078e0a04 */
[----:B------:R-:W-:Y:S02]  /*0f50*/  SEL R3, R3, R28, !P1 ;  /* 0x0000001c03037207 */ /* 0x000fe40004800000 */
[----:B------:R-:W-:Y:S01]  /*0f60*/  LOP3.LUT R6, R13, R6, RZ, 0xc0, !PT ;  /* 0x000000060d067212 */ /* 0x000fe200078ec0ff */
[----:B------:R-:W-:Y:S02]  /*0f70*/  IMAD R4, R0, R4, R5 ;  /* 0x0000000400047224 */ /* 0x000fe400078e0205 */
[----:B--2---:R-:W-:-:S02]  /*0f80*/  IMAD R0, R7, R26, R24 ;  /* 0x0000001a07007224 */ /* 0x004fc400078e0218 */
[----:B---3--:R-:W-:Y:S02]  /*0f90*/  IMAD R3, R4, R27, R3 ;  /* 0x0000001b04037224 */ /* 0x008fe400078e0203 */
[----:B------:R-:W-:Y:S02]  /*0fa0*/  IMAD R92, R0, R15, R6 ;  /* 0x0000000f005c7224 */ /* 0x000fe400078e0206 */
[----:B------:R-:W-:-:S03]  /*0fb0*/  IMAD.MOV.U32 R4, RZ, RZ, 0x1 ;  /* 0x00000001ff047424 */ /* 0x000fc600078e00ff */
[----:B------:R-:W-:Y:S02]  /*0fc0*/  SEL R93, R92, R3, !P1 ;  /* 0x000000035c5d7207 */ /* 0x000fe40004800000 */
[----:B------:R-:W-:Y:S02]  /*0fd0*/  PRMT R0, R4, 0x7610, R0 ;  /* 0x0000761004007816 */ /* 0x000fe40000000000 */
[----:B------:R-:W-:-:S07]  /*0fe0*/  SEL R92, R3, R92, !P1 ;  /* 0x0000005c035c7207 */ /* 0x000fce0004800000 */
.L_x_9:
[----:B------:R-:W-:-:S08]  /*0ff0*/  NOP ;  /* 0x0000000000007918 */ /* 0x000fd00000000000 */
[----:B------:R-:W0:Y:S02]  /*1000*/  USETMAXREG.TRY_ALLOC.CTAPOOL UP0, 0xe8 ;  /* 0x000000e8000079c8 */ /* 0x000e240008000600 */
[----:B0-----:R-:W-:-:S13]  /*1010*/  PLOP3.LUT P0, PT, PT, PT, UP0, 0x80, 0x0 ;  /* 0x000000000000781c */ /* 0x001fda0003f0f008 */
[----:B------:R-:W-:Y:S05]  /*1020*/  @!P0 BRA `(.L_x_9) ;  /* 0xfffffffc00f08947 */ /* 0x000fea000383ffff */
[----:B------:R-:W-:Y:S01]  /*1030*/  ULDC.64 UR4, c[0x0][0x598] ;  /* 0x0001660000047ab9 */ /* 0x000fe20000000a00 */
[----:B------:R-:W-:Y:S01]  /*1040*/  ULDC.64 UR36, c[0x0][0x208] ;  /* 0x0000820000247ab9 */ /* 0x000fe20000000a00 */
[----:B------:R-:W-:-:S04]  /*1050*/  ISETP.NE.U32.AND P0, PT, RZ, UR4, PT ;  /* 0x00000004ff007c0c */ /* 0x000fc8000bf05070 */
[----:B------:R-:W-:-:S13]  /*1060*/  ISETP.NE.AND.EX P0, PT, RZ, UR5, PT, P0 ;  /* 0x00000005ff007c0c */ /* 0x000fda000bf05300 */
[----:B------:R-:W-:Y:S05]  /*1070*/  @!P0 BRA `(.L_x_12) ;  /* 0x00000000001c8947 */ /* 0x000fea0003800000 */
[----:B------:R-:W0:Y:S02]  /*1080*/  LDC.64 R4, c[0x0][0x598] ;  /* 0x00016600ff047b82 */ /* 0x000e240000000a00 */
[----:B0-----:R-:W2:Y:S02]  /*1090*/  LDG.E.64 R4, desc[UR36][R4.64] ;  /* 0x0000002404047981 */ /* 0x001ea4000c1e1b00 */
[----:B--2---:R-:W-:-:S04]  /*10a0*/  ISETP.NE.U32.AND P0, PT, R4, RZ, PT ;  /* 0x000000ff0400720c */ /* 0x004fc80003f05070 */
[----:B------:R-:W-:-:S13]  /*10b0*/  ISETP.NE.AND.EX P0, PT, R5, RZ, PT, P0 ;  /* 0x000000ff0500720c */ /* 0x000fda0003f05300 */
[----:B------:R-:W-:Y:S05]  /*10c0*/  @!P0 BRA `(.L_x_12) ;  /* 0x0000000000088947 */ /* 0x000fea0003800000 */
[----:B------:R0:W5:Y:S01]  /*10d0*/  LD.E R88, desc[UR36][R4.64] ;  /* 0x0000002404587980 */ /* 0x000162000c101900 */
[----:B------:R-:W-:Y:S05]  /*10e0*/  BRA `(.L_x_13) ;  /* 0x0000000000247947 */ /* 0x000fea0003800000 */
.L_x_12:
[----:B------:R-:W-:Y:S02]  /*10f0*/  ULDC.64 UR4, c[0x0][0x588] ;  /* 0x0001620000047ab9 */ /* 0x000fe40000000a00 */
[----:B------:R-:W-:-:S04]  /*1100*/  ISETP.NE.U32.AND P0, PT, RZ, UR4, PT ;  /* 0x00000004ff007c0c */ /* 0x000fc8000bf05070 */
[----:B------:R-:W-:-:S13]  /*1110*/  ISETP.NE.AND.EX P0, PT, RZ, UR5, PT, P0 ;  /* 0x00000005ff007c0c */ /* 0x000fda000bf05300 */
[----:B------:R-:W-:Y:S05]  /*1120*/  @!P0 BRA `(.L_x_14) ;  /* 0x00000000000c8947 */ /* 0x000fea0003800000 */
[----:B------:R-:W0:Y:S02]  /*1130*/  LDC.64 R88, c[0x0][0x588] ;  /* 0x00016200ff587b82 */ /* 0x000e240000000a00 */
[----:B0-----:R1:W5:Y:S01]  /*1140*/  LDG.E R88, desc[UR36][R88.64] ;  /* 0x0000002458587981 */ /* 0x001362000c1e1900 */
[----:B------:R-:W-:Y:S05]  /*1150*/  BRA `(.L_x_13) ;  /* 0x0000000000087947 */ /* 0x000fea0003800000 */
.L_x_14:
[----:B------:R-:W-:Y:S02]  /*1160*/  ULDC UR4, c[0x0][0x580] ;  /* 0x0001600000047ab9 */ /* 0x000fe40000000800 */
[----:B------:R-:W-:-:S07]  /*1170*/  IMAD.U32 R88, RZ, RZ, UR4 ;  /* 0x00000004ff587e24 */ /* 0x000fce000f8e00ff */
.L_x_13:
[----:B------:R-:W-:Y:S02]  /*1180*/  ULDC.64 UR4, c[0x0][0x5a0] ;  /* 0x0001680000047ab9 */ /* 0x000fe40000000a00 */
[----:B------:R-:W-:-:S04]  /*1190*/  ISETP.NE.U32.AND P0, PT, RZ, UR4, PT ;  /* 0x00000004ff007c0c */ /* 0x000fc8000bf05070 */
[----:B------:R-:W-:-:S13]  /*11a0*/  ISETP.NE.AND.EX P0, PT, RZ, UR5, PT, P0 ;  /* 0x00000005ff007c0c */ /* 0x000fda000bf05300 */
[----:B------:R-:W-:Y:S05]  /*11b0*/  @!P0 BRA `(.L_x_15) ;  /* 0x00000000001c8947 */ /* 0x000fea0003800000 */
[----:B0-----:R-:W0:Y:S02]  /*11c0*/  LDC.64 R4, c[0x0][0x5a0] ;  /* 0x00016800ff047b82 */ /* 0x001e240000000a00 */
[----:B0-----:R-:W2:Y:S02]  /*11d0*/  LDG.E.64 R4, desc[UR36][R4.64] ;  /* 0x0000002404047981 */ /* 0x001ea4000c1e1b00 */
[----:B--2---:R-:W-:-:S04]  /*11e0*/  ISETP.NE.U32.AND P0, PT, R4, RZ, PT ;  /* 0x000000ff0400720c */ /* 0x004fc80003f05070 */
[----:B------:R-:W-:-:S13]  /*11f0*/  ISETP.NE.AND.EX P0, PT, R5, RZ, PT, P0 ;  /* 0x000000ff0500720c */ /* 0x000fda0003f05300 */
[----:B------:R-:W-:Y:S05]  /*1200*/  @!P0 BRA `(.L_x_15) ;  /* 0x0000000000088947 */ /* 0x000fea0003800000 */
[----:B-1----:R0:W5:Y:S01]  /*1210*/  LD.E R89, desc[UR36][R4.64] ;  /* 0x0000002404597980 */ /* 0x002162000c101900 */
[----:B------:R-:W-:Y:S05]  /*1220*/  BRA `(.L_x_16) ;  /* 0x0000000000247947 */ /* 0x000fea0003800000 */
.L_x_15:
[----:B------:R-:W-:Y:S02]  /*1230*/  ULDC.64 UR4, c[0x0][0x590] ;  /* 0x0001640000047ab9 */ /* 0x000fe40000000a00 */
[----:B------:R-:W-:-:S04]  /*1240*/  ISETP.NE.U32.AND P0, PT, RZ, UR4, PT ;  /* 0x00000004ff007c0c */ /* 0x000fc8000bf05070 */
[----:B------:R-:W-:-:S13]  /*1250*/  ISETP.NE.AND.EX P0, PT, RZ, UR5, PT, P0 ;  /* 0x00000005ff007c0c */ /* 0x000fda000bf05300 */
[----:B------:R-:W-:Y:S05]  /*1260*/  @!P0 BRA `(.L_x_17) ;  /* 0x00000000000c8947 */ /* 0x000fea0003800000 */
[----:B0-----:R-:W1:Y:S02]  /*1270*/  LDC.64 R4, c[0x0][0x590] ;  /* 0x00016400ff047b82 */ /* 0x001e640000000a00 */
[----:B-1----:R1:W5:Y:S01]  /*1280*/  LDG.E R89, desc[UR36][R4.64] ;  /* 0x0000002404597981 */ /* 0x002362000c1e1900 */
[----:B------:R-:W-:Y:S05]  /*1290*/  BRA `(.L_x_16) ;  /* 0x0000000000087947 */ /* 0x000fea0003800000 */
.L_x_17:
[----:B------:R-:W-:Y:S02]  /*12a0*/  ULDC UR4, c[0x0][0x584] ;  /* 0x0001610000047ab9 */ /* 0x000fe40000000800 */
[----:B-1----:R-:W-:-:S07]  /*12b0*/  IMAD.U32 R89, RZ, RZ, UR4 ;  /* 0x00000004ff597e24 */ /* 0x002fce000f8e00ff */
.L_x_16:
[----:B------:R-:W-:-:S13]  /*12c0*/  LOP3.LUT P0, RZ, R0, 0xff, RZ, 0xc0, !PT ;  /* 0x000000ff00ff7812 */ /* 0x000fda000780c0ff */
[----:B------:R-:W-:Y:S05]  /*12d0*/  @!P0 EXIT ;  /* 0x000000000000894d */ /* 0x000fea0003800000 */
[----:B------:R-:W-:Y:S01]  /*12e0*/  ULDC UR4, c[0x0][0x28c] ;  /* 0x0000a30000047ab9 */ /* 0x000fe20000000800 */
[----:B------:R-:W-:Y:S01]  /*12f0*/  LOP3.LUT R90, R19, 0x1, RZ, 0xfc, !PT ;  /* 0x00000001135a7812 */ /* 0x000fe200078efcff */
[----:B------:R-:W-:Y:S01]  /*1300*/  UIADD3 UR4, UR4, 0x1f, URZ ;  /* 0x0000001f04047890 */ /* 0x000fe2000fffe03f */
[----:B------:R-:W-:Y:S01]  /*1310*/  UMOV UR38, URZ ;  /* 0x0000003f00267c82 */ /* 0x000fe20008000000 */
[----:B------:R-:W-:Y:S02]  /*1320*/  UMOV UR39, URZ ;  /* 0x0000003f00277c82 */ /* 0x000fe40008000000 */
[----:B------:R-:W-:-:S04]  /*1330*/  USHF.R.S32.HI UR5, URZ, 0x1f, UR4 ;  /* 0x0000001f3f057899 */ /* 0x000fc80008011404 */
[----:B------:R-:W-:-:S04]  /*1340*/  ULEA.HI UR5, UR5, UR4, URZ, 0x5 ;  /* 0x0000000405057291 */ /* 0x000fc8000f8f283f */
[----:B------:R-:W-:-:S12]  /*1350*/  USHF.R.S32.HI UR40, URZ, 0x5, UR5 ;  /* 0x000000053f287899 */ /* 0x000fd80008011405 */
.L_x_165:
[----:B------:R-:W-:Y:S01]  /*1360*/  LOP3.LUT R0, R18, 0x80, RZ, 0xc0, !PT ;  /* 0x0000008012007812 */ /* 0x000fe200078ec0ff */
[----:B--2---:R-:W2:Y:S01]  /*1370*/  S2UR UR7, SR_CgaCtaId ;  /* 0x00000000000779c3 */ /* 0x004ea20000008800 */
[----:B------:R-:W-:Y:S02]  /*1380*/  UMOV UR6, 0x400 ;  /* 0x0000040000067882 */ /* 0x000fe40000000000 */
[----:B------:R-:W-:-:S06]  /*1390*/  SHF.R.U32.HI R0, RZ, 0x7, R0 ;  /* 0x00000007ff007819 */ /* 0x000fcc0000011600 */
[----:B---3--:R-:W3:Y:S01]  /*13a0*/  SHFL.IDX PT, R0, R0, RZ, 0x1f ;  /* 0x00001fff00007589 */ /* 0x008ee200000e0000 */
[----:B--2---:R-:W-:Y:S01]  /*13b0*/  ULEA UR6, UR7, UR6, 0x18 ;  /* 0x0000000607067291 */ /* 0x004fe2000f8ec03f */
[----:B---3--:R-:W-:-:S13]  /*13c0*/  R2UR UR4, R0 ;  /* 0x00000000000472ca */ /* 0x008fda00000e0000 */
[----:B------:R-:W-:-:S04]  /*13d0*/  ULEA.HI UR5, UR4, UR4, URZ, 0x1 ;  /* 0x0000000404057291 */ /* 0x000fc8000f8f083f */
[----:B------:R-:W-:-:S04]  /*13e0*/  ULOP3.LUT UR5, UR5, 0xffffe, URZ, 0xc0, !UPT ;  /* 0x000ffffe05057892 */ /* 0x000fc8000f8ec03f */
[----:B------:R-:W-:-:S03]  /*13f0*/  UIADD3 UR5, UR4, -UR5, URZ ;  /* 0x8000000504057290 */ /* 0x000fc6000fffe03f */
[----:B------:R-:W-:Y:S01]  /*1400*/  ULDC UR4, c[0x0][0x28c] ;  /* 0x0000a30000047ab9 */ /* 0x000fe20000000800 */
[----:B------:R-:W-:Y:S01]  /*1410*/  ULEA UR5, UR5, UR6, 0xc ;  /* 0x0000000605057291 */ /* 0x000fe2000f8e603f */
[----:B------:R-:W-:-:S03]  /*1420*/  ISETP.LT.AND P0, PT, RZ, UR4, PT ;  /* 0x00000004ff007c0c */ /* 0x000fc6000bf01270 */
[----:B------:R-:W-:-:S04]  /*1430*/  UIADD3 UR5, UR5, 0x200, URZ ;  /* 0x0000020005057890 */ /* 0x000fc8000fffe03f */
[----:B------:R-:W-:-:S04]  /*1440*/  USHF.R.U32.HI UR5, URZ, 0x4, UR5 ;  /* 0x000000043f057899 */ /* 0x000fc80008011605 */
[----:B------:R-:W-:Y:S02]  /*1450*/  ULOP3.LUT UR41, UR5, 0x3fff, URZ, 0xc0, !UPT ;  /* 0x00003fff05297892 */ /* 0x000fe4000f8ec03f */
[----:B01---5:R-:W-:Y:S10]  /*1460*/  @P0 BRA `(.L_x_18) ;  /* 0x0000000000400947 */ /* 0x023ff40003800000 */
[----:B------:R-:W-:Y:S01]  /*1470*/  MOV R0, 0x0 ;  /* 0x0000000000007802 */ /* 0x000fe20000000f00 */
[----:B------:R-:W-:Y:S01]  /*1480*/  ULDC.64 UR4, c[0x4][0x68] ;  /* 0x01001a0000047ab9 */ /* 0x000fe20000000a00 */
[----:B------:R-:W-:Y:S01]  /*1490*/  ULDC.64 UR6, c[0x4][0x8] ;  /* 0x0100020000067ab9 */ /* 0x000fe20000000a00 */
[----:B01----:R-:W-:Y:S01]  /*14a0*/  IMAD.U32 R4, RZ, RZ, UR4 ;  /* 0x00000004ff047e24 */ /* 0x003fe2000f8e00ff */
[----:B------:R0:W1:Y:S01]  /*14b0*/  LDC.64 R14, c[0x4][R0] ;  /* 0x01000000000e7b82 */ /* 0x0000620000000a00 */
[----:B------:R-:W-:Y:S01]  /*14c0*/  IMAD.U32 R5, RZ, RZ, UR5 ;  /* 0x00000005ff057e24 */ /* 0x000fe2000f8e00ff */
[----:B------:R-:W-:Y:S01]  /*14d0*/  ULDC.64 UR4, c[0x4][0x70] ;  /* 0x01001c0000047ab9 */ /* 0x000fe20000000a00 */
[----:B------:R-:W-:Y:S02]  /*14e0*/  IMAD.U32 R10, RZ, RZ, UR6 ;  /* 0x00000006ff0a7e24 */ /* 0x000fe4000f8e00ff */
[----:B------:R-:W-:Y:S02]  /*14f0*/  IMAD.U32 R6, RZ, RZ, UR4 ;  /* 0x00000004ff067e24 */ /* 0x000fe4000f8e00ff */
[----:B------:R-:W-:-:S02]  /*1500*/  IMAD.U32 R7, RZ, RZ, UR5 ;  /* 0x00000005ff077e24 */ /* 0x000fc4000f8e00ff */
[----:B------:R-:W-:Y:S02]  /*1510*/  IMAD.U32 R11, RZ, RZ, UR7 ;  /* 0x00000007ff0b7e24 */ /* 0x000fe4000f8e00ff */
[----:B------:R-:W-:Y:S02]  /*1520*/  IMAD.MOV.U32 R8, RZ, RZ, 0x1e1 ;  /* 0x000001e1ff087424 */ /* 0x000fe400078e00ff */
[----:B------:R-:W-:Y:S02]  /*1530*/  IMAD.MOV.U32 R12, RZ, RZ, 0x1 ;  /* 0x00000001ff0c7424 */ /* 0x000fe400078e00ff */
[----:B0-----:R-:W-:-:S07]  /*1540*/  IMAD.MOV.U32 R13, RZ, RZ, RZ ;  /* 0x000000ffff0d7224 */ /* 0x001fce00078e00ff */
[----:B------:R-:W-:-:S07]  /*1550*/  LEPC R20, `(.L_x_18) ;  /* 0x000000001014794e */ /* 0x000fce0000000000 */
[----:B-1---5:R-:W-:Y:S05]  /*1560*/  CALL.ABS.NOINC R14 ;  /* 0x000000000e007343 */ /* 0x022fea0003c00000 */
.L_x_18:
[----:B------:R-:W-:-:S13]  /*1570*/  ISETP.NE.AND P0, PT, R90, 0x3, PT ;  /* 0x000000035a00780c */ /* 0x000fda0003f05270 */
[----:B------:R-:W-:Y:S05]  /*1580*/  @!P0 BRA `(.L_x_19) ;  /* 0x0000000000048947 */ /* 0x000fea0003800000 */
[----:B------:R-:W-:Y:S01]  /*1590*/  BPT.TRAP 0x1 ;  /* 0x000000040000795c */ /* 0x000fe20000300000 */
.L_x_19:
[----:B------:R-:W2:Y:S01]  /*15a0*/  S2UR UR5, SR_CgaCtaId ;  /* 0x00000000000579c3 */ /* 0x000ea20000008800 */
[----:B------:R-:W-:Y:S01]  /*15b0*/  UMOV UR4, 0x400 ;  /* 0x0000040000047882 */ /* 0x000fe20000000000 */
[----:B------:R-:W-:Y:S02]  /*15c0*/  IMAD.U32 R0, RZ, RZ, UR38 ;  /* 0x00000026ff007e24 */ /* 0x000fe4000f8e00ff */
[----:B------:R-:W-:-:S03]  /*15d0*/  IMAD.U32 R3, RZ, RZ, UR39 ;  /* 0x00000027ff037e24 */ /* 0x000fc6000f8e00ff */
[----:B------:R-:W-:Y:S01]  /*15e0*/  SHF.L.U32 R0, R0, 0x1f, RZ ;  /* 0x0000001f00007819 */ /* 0x000fe200000006ff */
[----:B--2---:R-:W-:-:S06]  /*15f0*/  ULEA UR4, UR5, UR4, 0x18 ;  /* 0x0000000405047291 */ /* 0x004fcc000f8ec03f */
[----:B------:R-:W-:-:S04]  /*1600*/  IMAD.U32 R6, RZ, RZ, UR4 ;  /* 0x00000004ff067e24 */ /* 0x000fc8000f8e00ff */
[----:B------:R-:W-:-:S04]  /*1610*/  IMAD R3, R3, 0x8, R6 ;  /* 0x0000000803037824 */ /* 0x000fc800078e0206 */
[----:B------:R2:W3:Y:S01]  /*1620*/  SYNCS.PHASECHK.TRANS64.TRYWAIT P1, [R3+URZ], R0 ;  /* 0x00000000030075a7 */ /* 0x0004e2000802017f */
[----:B------:R-:W-:Y:S05]  /*1630*/  @!P0 BRA `(.L_x_20) ;  /* 0x0000000000048947 */ /* 0x000fea0003800000 */
[----:B------:R-:W-:Y:S01]  /*1640*/  BPT.TRAP 0x1 ;  /* 0x000000040000795c */ /* 0x000fe20000300000 */
.L_x_20:
[----:B---3--:R-:W-:Y:S05]  /*1650*/  @P1 BRA `(.L_x_21) ;  /* 0x0000000000081947 */ /* 0x008fea0003800000 */
[----:B------:R-:W3:Y:S02]  /*1660*/  SYNCS.PHASECHK.TRANS64.TRYWAIT P1, [R3+URZ], R0 ;  /* 0x00000000030075a7 */ /* 0x000ee4000802017f */
[----:B---3--:R-:W-:Y:S05]  /*1670*/  @!P1 BRA `(.L_x_22) ;  /* 0x0000006c00089947 */ /* 0x008fea0003800000 */
.L_x_21:
[----:B------:R-:W-:-:S04]  /*1680*/  UISETP.LT.AND UP0, UPT, UR40, 0x1, UPT ;  /* 0x000000012800788c */ /* 0x000fc8000bf01270 */
[----:B------:R-:W-:-:S06]  /*1690*/  USEL UR4, UR40, 0x1, UP0 ;  /* 0x0000000128047887 */ /* 0x000fcc0008000000 */
[----:B--23--:R-:W-:Y:S01]  /*16a0*/  IMAD.U32 R0, RZ, RZ, UR4 ;  /* 0x00000004ff007e24 */ /* 0x00cfe2000f8e00ff */
[----:B------:R-:W-:Y:S05]  /*16b0*/  WARPSYNC.ALL ;  /* 0x0000000000007948 */ /* 0x000fea0003800000 */
[----:B------:R-:W-:-:S04]  /*16c0*/  IADD3 R0, -R0, UR40, RZ ;  /* 0x0000002800007c10 */ /* 0x000fc8000fffe1ff */
[----:B------:R-:W-:Y:S02]  /*16d0*/  ISETP.GE.AND P1, PT, R0, 0x1, PT ;  /* 0x000000010000780c */ /* 0x000fe40003f26270 */
[----:B------:R-:W-:Y:S01]  /*16e0*/  R2UR UR4, R6 ;  /* 0x00000000060472ca */ /* 0x000fe200000e0000 */
[----:B------:R-:W-:Y:S01]  /*16f0*/  ULOP3.LUT UR41, UR41, 0x10000, URZ, 0xfc, !UPT ;  /* 0x0001000029297892 */ /* 0x000fe2000f8efc3f */
[----:B------:R-:W-:Y:S01]  /*1700*/  WARPGROUP.ARRIVE ;  /* 0x00000000000079c5 */ /* 0x000fe20000000000 */
[----:B------:R-:W-:Y:S01]  /*1710*/  UMOV UR5, 0x80000020 ;  /* 0x8000002000057882 */ /* 0x000fe20000000000 */
[----:B------:R-:W-:-:S09]  /*1720*/  UMOV UR7, 0x80000020 ;  /* 0x8000002000077882 */ /* 0x000fd20000000000 */
[----:B------:R-:W-:-:S04]  /*1730*/  UIADD3 UR4, UR4, 0x1c200, URZ ;  /* 0x0001c20004047890 */ /* 0x000fc8000fffe03f */
[----:B------:R-:W-:-:S04]  /*1740*/  USHF.R.U32.HI UR4, URZ, 0x4, UR4 ;  /* 0x000000043f047899 */ /* 0x000fc80008011604 */
[----:B------:R-:W-:-:S04]  /*1750*/  ULOP3.LUT UR4, UR4, 0x3fff, URZ, 0xc0, !UPT ;  /* 0x00003fff04047892 */ /* 0x000fc8000f8ec03f */
[----:B------:R-:W-:Y:S02]  /*1760*/  ULOP3.LUT UR9, UR4, 0x10000, URZ, 0xfc, !UPT ;  /* 0x0001000004097892 */ /* 0x000fe4000f8efc3f */
[----:B------:R-:W-:Y:S02]  /*1770*/  ULEA UR4, UR39, UR41, 0x9 ;  /* 0x0000002927047291 */ /* 0x000fe4000f8e483f */
[----:B------:R-:W-:-:S09]  /*1780*/  ULEA UR6, UR39, UR9, 0x9 ;  /* 0x0000000927067291 */ /* 0x000fd2000f8e483f */
[----:B------:R-:W-:Y:S01]  /*1790*/  HGMMA.64x128x16.F32.BF16 R24, gdesc[UR4], RZ, !UPT, gsb0 ;  /* 0x01e00000041879f0 */ /* 0x000fe2000c0018ff */
[----:B------:R-:W-:Y:S02]  /*17a0*/  UIADD3 UR4, UR4, 0x2, URZ ;  /* 0x0000000204047890 */ /* 0x000fe4000fffe03f */
[----:B------:R-:W-:Y:S01]  /*17b0*/  UIADD3 UR6, UR6, 0x2, URZ ;  /* 0x0000000206067890 */ /* 0x000fe2000fffe03f */
[----:B------:R-:W-:Y:S01]  /*17c0*/  UMOV UR5, 0x80000020 ;  /* 0x8000002000057882 */ /* 0x000fe20000000000 */
[----:B------:R-:W-:Y:S01]  /*17d0*/  UMOV UR7, 0x80000020 ;  /* 0x8000002000077882 */ /* 0x000fe20000000000 */
[----:B------:R-:W-:Y:S02]  /*17e0*/  WARPGROUP.DEPBAR.LE gsb0, 0x0 ;  /* 0x00008000000079c5 */ /* 0x000fe40000010000 */
[----:B------:R-:W-:-:S06]  /*17f0*/  WARPGROUP.ARRIVE ;  /* 0x00000000000079c5 */ /* 0x000fcc0000000000 */
[----:B------:R-:W-:Y:S03]  /*1800*/  HGMMA.64x128x16.F32.BF16 R24, gdesc[UR4], R24, gsb0 ;  /* 0x01e00000041879f0 */ /* 0x000fe60008001818 */
[----:B------:R-:W-:Y:S02]  /*1810*/  WARPGROUP.DEPBAR.LE gsb0, 0x0 ;  /* 0x00008000000079c5 */ /* 0x000fe40000010000 */
[----:B------:R-:W-:Y:S05]  /*1820*/  @!P1 BRA `(.L_x_23) ;  /* 0x0000000000e49947 */ /* 0x000fea0003800000 */
[----:B------:R-:W-:Y:S02]  /*1830*/  UIADD3 UR4, UR39, 0x1, URZ ;  /* 0x0000000127047890 */ /* 0x000fe4000fffe03f */
[----:B------:R-:W-:Y:S02]  /*1840*/  IMAD.U32 R3, RZ, RZ, UR39 ;  /* 0x00000027ff037e24 */ /* 0x000fe4000f8e00ff */
[----:B------:R-:W-:-:S04]  /*1850*/  UISETP.NE.AND UP0, UPT, UR4, 0xe, UPT ;  /* 0x0000000e0400788c */ /* 0x000fc8000bf05270 */
[----:B------:R-:W-:Y:S02]  /*1860*/  USEL UR5, URZ, 0x1, UP0 ;  /* 0x000000013f057887 */ /* 0x000fe40008000000 */
[----:B------:R-:W-:Y:S02]  /*1870*/  USEL UR8, UR4, URZ, UP0 ;  /* 0x0000003f04087287 */ /* 0x000fe40008000000 */
[----:B------:R-:W-:-:S06]  /*1880*/  ULOP3.LUT UR5, UR38, UR5, URZ, 0x3c, !UPT ;  /* 0x0000000526057292 */ /* 0x000fcc000f8e3c3f */
[----:B------:R-:W-:-:S07]  /*1890*/  IMAD.U32 R7, RZ, RZ, UR5 ;  /* 0x00000005ff077e24 */ /* 0x000fce000f8e00ff */
.L_x_30:
[----:B------:R-:W-:Y:S05]  /*18a0*/  @!P0 BRA `(.L_x_24) ;  /* 0x0000000000048947 */ /* 0x000fea0003800000 */
[----:B------:R-:W-:Y:S01]  /*18b0*/  BPT.TRAP 0x1 ;  /* 0x000000040000795c */ /* 0x000fe20000300000 */
.L_x_24:
[----:B------:R-:W2:Y:S01]  /*18c0*/  S2UR UR5, SR_CgaCtaId ;  /* 0x00000000000579c3 */ /* 0x000ea20000008800 */
[----:B------:R-:W-:Y:S01]  /*18d0*/  UMOV UR4, 0x400 ;  /* 0x0000040000047882 */ /* 0x000fe20000000000 */
[----:B01----:R-:W-:Y:S01]  /*18e0*/  IMAD.U32 R5, RZ, RZ, UR8 ;  /* 0x00000008ff057e24 */ /* 0x003fe2000f8e00ff */
[----:B------:R-:W-:Y:S01]  /*18f0*/  SHF.L.U32 R4, R7, 0x1f, RZ ;  /* 0x0000001f07047819 */ /* 0x000fe200000006ff */
[----:B--2---:R-:W-:-:S06]  /*1900*/  ULEA UR4, UR5, UR4, 0x18 ;  /* 0x0000000405047291 */ /* 0x004fcc000f8ec03f */
[----:B------:R-:W-:-:S04]  /*1910*/  IMAD.U32 R6, RZ, RZ, UR4 ;  /* 0x00000004ff067e24 */ /* 0x000fc8000f8e00ff */
[----:B------:R-:W-:-:S04]  /*1920*/  IMAD R5, R5, 0x8, R6 ;  /* 0x0000000805057824 */ /* 0x000fc800078e0206 */
[----:B------:R0:W1:Y:S01]  /*1930*/  SYNCS.PHASECHK.TRANS64.TRYWAIT P1, [R5+URZ], R4 ;  /* 0x00000004050075a7 */ /* 0x000062000802017f */
[----:B------:R-:W-:Y:S05]  /*1940*/  @!P0 BRA `(.L_x_25) ;  /* 0x0000000000048947 */ /* 0x000fea0003800000 */
[----:B------:R-:W-:Y:S01]  /*1950*/  BPT.TRAP 0x1 ;  /* 0x000000040000795c */ /* 0x000fe20000300000 */
.L_x_25:
[----:B-1----:R-:W-:Y:S05]  /*1960*/  @P1 BRA `(.L_x_26) ;  /* 0x0000000000081947 */ /* 0x002fea0003800000 */
[----:B------:R-:W1:Y:S02]  /*1970*/  SYNCS.PHASECHK.TRANS64.TRYWAIT P1, [R5+URZ], R4 ;  /* 0x00000004050075a7 */ /* 0x000e64000802017f */
[----:B-1----:R-:W-:Y:S05]  /*1980*/  @!P1 BRA `(.L_x_27) ;  /* 0x0000006800589947 */ /* 0x002fea0003800000 */
.L_x_26:
[----:B------:R-:W-:Y:S01]  /*1990*/  ULEA UR4, UR8, UR41, 0x9 ;  /* 0x0000002908047291 */ /* 0x000fe2000f8e483f */
[----:B------:R-:W-:Y:S01]  /*19a0*/  WARPGROUP.ARRIVE ;  /* 0x00000000000079c5 */ /* 0x000fe20000000000 */
[----:B------:R-:W-:Y:S01]  /*19b0*/  ULEA UR6, UR8, UR9, 0x9 ;  /* 0x0000000908067291 */ /* 0x000fe2000f8e483f */
[----:B------:R-:W-:Y:S01]  /*19c0*/  UMOV UR5, 0x80000020 ;  /* 0x8000002000057882 */ /* 0x000fe20000000000 */
[----:B------:R-:W-:-:S07]  /*19d0*/  UMOV UR7, 0x80000020 ;  /* 0x8000002000077882 */ /* 0x000fce0000000000 */
[----:B------:R-:W-:Y:S01]  /*19e0*/  HGMMA.64x128x16.F32.BF16 R24, gdesc[UR4], R24, gsb0 ;  /* 0x01e00000041879f0 */ /* 0x000fe20008001818 */
        /* <DEDUP_REMOVED lines=9> */
[----:B------:R-:W-:Y:S01]  /*1a80*/  BPT.TRAP 0x1 ;  /* 0x000000040000795c */ /* 0x000fe20000300000 */
.L_x_28:
[----:B------:R-:W-:-:S13]  /*1a90*/  ISETP.NE.AND P1, PT, R22, RZ, PT ;  /* 0x000000ff1600720c */ /* 0x000fda0003f25270 */
[----:B01----:R-:W-:-:S04]  /*1aa0*/  @P1 IMAD R4, R3, 0x8, R6 ;  /* 0x0000000803041824 */ /* 0x003fc800078e0206 */
[----:B------:R-:W-:-:S05]  /*1ab0*/  @P1 VIADD R4, R4, 0x70 ;  /* 0x0000007004041836 */ /* 0x000fca0000000000 */
[----:B------:R-:W-:-:S04]  /*1ac0*/  @P1 PRMT R4, R23, 0x654, R4 ;  /* 0x0000065417041816 */ /* 0x000fc80000000004 */
[----:B------:R0:W-:Y:S01]  /*1ad0*/  @P1 SYNCS.ARRIVE.TRANS64.RED.A1T0 RZ, [R4+URZ], RZ ;  /* 0x000000ff04ff19a7 */ /* 0x0001e2000810043f */
[----:B------:R-:W-:-:S13]  /*1ae0*/  ISETP.GT.U32.AND P1, PT, R19, 0x1, PT ;  /* 0x000000011300780c */ /* 0x000fda0003f24070 */
[----:B0-----:R-:W-:Y:S05]  /*1af0*/  @P1 BRA `(.L_x_29) ;  /* 0x0000000000041947 */ /* 0x001fea0003800000 */
[----:B------:R-:W-:Y:S01]  /*1b00*/  BPT.TRAP 0x1 ;  /* 0x000000040000795c */ /* 0x000fe20000300000 */
.L_x_29:
[----:B------:R-:W-:Y:S01]  /*1b10*/  UIADD3 UR8, UR8, 0x1, URZ ;  /* 0x0000000108087890 */ /* 0x000fe2000fffe03f */
[C---:B------:R-:W-:Y:S01]  /*1b20*/  ISETP.GT.AND P2, PT, R0.reuse, 0x1, PT ;  /* 0x000000010000780c */ /* 0x040fe20003f44270 */
[----:B------:R-:W-:Y:S02]  /*1b30*/  VIADD R3, R3, 0x1 ;  /* 0x0000000103037836 */ /* 0x000fe40000000000 */
[----:B------:R-:W-:Y:S01]  /*1b40*/  UISETP.NE.AND UP0, UPT, UR8, 0xe, UPT ;  /* 0x0000000e0800788c */ /* 0x000fe2000bf05270 */
[----:B------:R-:W-:Y:S02]  /*1b50*/  VIADD R0, R0, 0xffffffff ;  /* 0xffffffff00007836 */ /* 0x000fe40000000000 */
[C---:B------:R-:W-:Y:S01]  /*1b60*/  ISETP.NE.AND P1, PT, R3.reuse, 0xe, PT ;  /* 0x0000000e0300780c */ /* 0x040fe20003f25270 */
[----:B------:R-:W-:Y:S02]  /*1b70*/  USEL UR4, URZ, 0x1, UP0 ;  /* 0x000000013f047887 */ /* 0x000fe40008000000 */
[----:B------:R-:W-:Y:S01]  /*1b80*/  USEL UR8, UR8, URZ, UP0 ;  /* 0x0000003f08087287 */ /* 0x000fe20008000000 */
[----:B------:R-:W-:-:S03]  /*1b90*/  SEL R3, R3, RZ, P1 ;  /* 0x000000ff03037207 */ /* 0x000fc60000800000 */
[----:B------:R-:W-:Y:S01]  /*1ba0*/  LOP3.LUT R7, R7, UR4, RZ, 0x3c, !PT ;  /* 0x0000000407077c12 */ /* 0x000fe2000f8e3cff */
[----:B------:R-:W-:Y:S07]  /*1bb0*/  @P2 BRA `(.L_x_30) ;  /* 0xfffffffc00382947 */ /* 0x000fee000383ffff */
.L_x_23:
[----:B------:R-:W2:Y:S02]  /*1bc0*/  LDC R0, c[0x0][0x28c] ;  /* 0x0000a300ff007b82 */ /* 0x000ea40000000800 */
[----:B--2---:R-:W-:-:S13]  /*1bd0*/  ISETP.GE.AND P1, PT, R0, 0x1, PT ;  /* 0x000000010000780c */ /* 0x004fda0003f26270 */
[----:B------:R-:W-:Y:S05]  /*1be0*/  @!P1 BRA `(.L_x_31) ;  /* 0x0000000000549947 */ /* 0x000fea0003800000 */
[----:B------:R-:W-:Y:S05]  /*1bf0*/  @!P0 BRA `(.L_x_32) ;  /* 0x0000000000048947 */ /* 0x000fea0003800000 */
[----:B------:R-:W-:Y:S01]  /*1c00*/  BPT.TRAP 0x1 ;  /* 0x000000040000795c */ /* 0x000fe20000300000 */
.L_x_32:
[----:B------:R-:W-:Y:S01]  /*1c10*/  ISETP.NE.AND P0, PT, R22, RZ, PT ;  /* 0x000000ff1600720c */ /* 0x000fe20003f05270 */
[----:B------:R-:W-:Y:S01]  /*1c20*/  BSSY B0, `(.L_x_33) ;  /* 0x000000f000007945 */ /* 0x000fe20003800000 */
[----:B------:R-:W-:-:S11]  /*1c30*/  ISETP.GT.U32.AND P1, PT, R19, 0x1, PT ;  /* 0x000000011300780c */ /* 0x000fd60003f24070 */
[----:B------:R-:W-:Y:S05]  /*1c40*/  @!P0 BRA `(.L_x_34) ;  /* 0x0000000000308947 */ /* 0x000fea0003800000 */
[----:B------:R-:W-:-:S04]  /*1c50*/  UISETP.LT.AND UP0, UPT, UR40, 0x1, UPT ;  /* 0x000000012800788c */ /* 0x000fc8000bf01270 */
[----:B------:R-:W-:-:S04]  /*1c60*/  USEL UR6, UR40, 0x1, UP0 ;  /* 0x0000000128067887 */ /* 0x000fc80008000000 */
[----:B------:R-:W-:-:S04]  /*1c70*/  UIADD3 UR6, UR39, UR40, -UR6 ;  /* 0x0000002827067290 */ /* 0x000fc8000fffe806 */
[----:B------:R-:W-:-:S04]  /*1c80*/  USHF.R.U32.HI UR4, URZ, 0x1, UR6 ;  /* 0x000000013f047899 */ /* 0x000fc80008011606 */
[----:B------:R-:W-:-:S04]  /*1c90*/  UIMAD.WIDE.U32 UR4, UR4, -0x6db6db6d, URZ ;  /* 0x92492493040478a5 */ /* 0x000fc8000f8e003f */
[----:B------:R-:W-:-:S04]  /*1ca0*/  USHF.R.U32.HI UR4, URZ, 0x2, UR5 ;  /* 0x000000023f047899 */ /* 0x000fc80008011605 */
[----:B------:R-:W-:-:S06]  /*1cb0*/  UIMAD UR6, UR4, -0xe, UR6 ;  /* 0xfffffff2040678a4 */ /* 0x000fcc000f8e0206 */
[----:B------:R-:W-:-:S04]  /*1cc0*/  IMAD.U32 R3, RZ, RZ, UR6 ;  /* 0x00000006ff037e24 */ /* 0x000fc8000f8e00ff */
[----:B------:R-:W-:-:S04]  /*1cd0*/  IMAD R0, R3, 0x8, R6 ;  /* 0x0000000803007824 */ /* 0x000fc800078e0206 */
[----:B------:R-:W-:-:S05]  /*1ce0*/  VIADD R0, R0, 0x70 ;  /* 0x0000007000007836 */ /* 0x000fca0000000000 */
[----:B------:R-:W-:-:S04]  /*1cf0*/  PRMT R0, R23, 0x654, R0 ;  /* 0x0000065417007816 */ /* 0x000fc80000000000 */
[----:B------:R2:W-:Y:S03]  /*1d00*/  SYNCS.ARRIVE.TRANS64.RED.A1T0 RZ, [R0+URZ], RZ ;  /* 0x000000ff00ff79a7 */ /* 0x0005e6000810043f */
.L_x_34:
[----:B------:R-:W-:Y:S05]  /*1d10*/  BSYNC B0 ;  /* 0x0000000000007941 */ /* 0x000fea0003800000 */
.L_x_33:
[----:B------:R-:W-:Y:S05]  /*1d20*/  @P1 BRA `(.L_x_31) ;  /* 0x0000000000041947 */ /* 0x000fea0003800000 */
[----:B------:R-:W-:Y:S01]  /*1d30*/  BPT.TRAP 0x1 ;  /* 0x000000040000795c */ /* 0x000fe20000300000 */
.L_x_31:
[----:B------:R-:W3:Y:S01]  /*1d40*/  LDC R6, c[0x0][0x288] ;  /* 0x0000a200ff067b82 */ /* 0x000ee20000000800 */
[--C-:B--2---:R-:W-:Y:S01]  /*1d50*/  SHF.R.U32.HI R0, RZ, 0x2, R18.reuse ;  /* 0x00000002ff007819 */ /* 0x104fe20000011612 */
[----:B------:R-:W-:Y:S01]  /*1d60*/  IMAD.SHL.U32 R93, R93, 0x80, RZ ;  /* 0x000000805d5d7824 */ /* 0x000fe200078e00ff */
[----:B01----:R-:W-:Y:S01]  /*1d70*/  SHF.R.U32.HI R5, RZ, 0x7, R18 ;  /* 0x00000007ff057819 */ /* 0x003fe20000011612 */
[----:B------:R-:W-:Y:S01]  /*1d80*/  UIADD3 UR39, UR40, UR39, URZ ;  /* 0x0000002728277290 */ /* 0x000fe2000fffe03f */
[----:B------:R-:W-:Y:S01]  /*1d90*/  LOP3.LUT R3, R0, 0x7, RZ, 0xc0, !PT ;  /* 0x0000000700037812 */ /* 0x000fe200078ec0ff */
[----:B------:R-:W-:Y:S01]  /*1da0*/  ULDC UR7, c[0x0][0x284] ;  /* 0x0000a10000077ab9 */ /* 0x000fe20000000800 */
[----:B------:R-:W-:Y:S01]  /*1db0*/  LOP3.LUT R0, R5, 0x1, RZ, 0xc0, !PT ;  /* 0x0000000105007812 */ /* 0x000fe200078ec0ff */
[----:B------:R-:W-:Y:S01]  /*1dc0*/  UISETP.GT.U32.AND UP0, UPT, UR39, 0xd, UPT ;  /* 0x0000000d2700788c */ /* 0x000fe2000bf04070 */
[C---:B------:R-:W-:Y:S01]  /*1dd0*/  LOP3.LUT R4, R18.reuse, 0x60, RZ, 0xc0, !PT ;  /* 0x0000006012047812 */ /* 0x040fe200078ec0ff */
[----:B------:R-:W-:Y:S01]  /*1de0*/  USHF.R.U32.HI UR4, URZ, 0x1, UR39 ;  /* 0x000000013f047899 */ /* 0x000fe20008011627 */
[----:B------:R-:W-:Y:S01]  /*1df0*/  LOP3.LUT R5, R18, 0x3, RZ, 0xc0, !PT ;  /* 0x0000000312057812 */ /* 0x000fe200078ec0ff */
[----:B------:R-:W-:Y:S01]  /*1e00*/  IMAD.SHL.U32 R8, R0, 0x40, RZ ;  /* 0x0000004000087824 */ /* 0x000fe200078e00ff */
[----:B------:R-:W-:Y:S01]  /*1e10*/  SHF.R.U32.HI R4, RZ, 0x1, R4 ;  /* 0x00000001ff047819 */ /* 0x000fe20000011604 */
[----:B------:R-:W-:Y:S01]  /*1e20*/  UISETP.LT.U32.AND UP0, UPT, UR40, 0xe, UP0 ;  /* 0x0000000e2800788c */ /* 0x000fe20008701070 */
[----:B------:R-:W-:Y:S01]  /*1e30*/  SHF.R.S32.HI R15, RZ, 0x1f, R91 ;  /* 0x0000001fff0f7819 */ /* 0x000fe2000001145b */
[----:B------:R-:W-:Y:S01]  /*1e40*/  UISETP.GE.U32.AND UP1, UPT, UR40, 0xe, UPT ;  /* 0x0000000e2800788c */ /* 0x000fe2000bf26070 */
[--C-:B------:R-:W-:Y:S01]  /*1e50*/  IADD3 R7, RZ, -R4, -R3.reuse ;  /* 0x80000004ff077210 */ /* 0x100fe20007ffe803 */
[----:B------:R-:W-:Y:S01]  /*1e60*/  ULDC.64 UR8, c[0x0][0x5d0] ;  /* 0x0001740000087ab9 */ /* 0x000fe20000000a00 */
[----:B------:R-:W-:Y:S01]  /*1e70*/  LOP3.LUT R3, R8, 0x40, R3, 0xe2, !PT ;  /* 0x0000004008037812 */ /* 0x000fe200078ee203 */
[----:B------:R-:W-:Y:S01]  /*1e80*/  IMAD.SHL.U32 R8, R18, 0x2, RZ ;  /* 0x0000000212087824 */ /* 0x000fe200078e00ff */
[----:B------:R-:W-:Y:S01]  /*1e90*/  UIMAD.WIDE.U32 UR4, UR4, -0x6db6db6d, URZ ;  /* 0x92492493040478a5 */ /* 0x000fe2000f8e003f */
[C---:B------:R-:W-:Y:S01]  /*1ea0*/  IMAD.WIDE R10, R92.reuse, 0x80, RZ ;  /* 0x000000805c0a7825 */ /* 0x040fe200078e02ff */
[----:B------:R-:W-:Y:S01]  /*1eb0*/  USEL UR6, URZ, 0x1, !UP0 ;  /* 0x000000013f067887 */ /* 0x000fe2000c000000 */
[----:B---3--:R-:W-:Y:S01]  /*1ec0*/  ISETP.GE.AND P0, PT, R93, R6, PT ;  /* 0x000000065d00720c */ /* 0x008fe20003f06270 */
[----:B------:R-:W-:Y:S01]  /*1ed0*/  USHF.R.U32.HI UR4, URZ, 0x2, UR5 ;  /* 0x000000023f047899 */ /* 0x000fe20008011605 */
[----:B------:R-:W-:Y:S01]  /*1ee0*/  IMAD R12, R5, -0x2, R6 ;  /* 0xfffffffe050c7824 */ /* 0x000fe200078e0206 */
[----:B------:R-:W-:Y:S01]  /*1ef0*/  LOP3.LUT R8, R93, 0x6, R8, 0xf8, !PT ;  /* 0x000000065d087812 */ /* 0x000fe200078ef808 */
[----:B------:R-:W-:Y:S01]  /*1f00*/  IMAD.SHL.U32 R5, R92, 0x80, RZ ;  /* 0x000000805c057824 */ /* 0x000fe200078e00ff */
[----:B------:R-:W-:Y:S01]  /*1f10*/  ULOP3.LUT UR38, UR38, UR6, URZ, 0x3c, !UPT ;  /* 0x0000000626267292 */ /* 0x000fe2000f8e3c3f */
[----:B------:R-:W-:Y:S01]  /*1f20*/  IMAD R6, R15, UR8, RZ ;  /* 0x000000080f067c24 */ /* 0x000fe2000f8e02ff */
[----:B------:R-:W-:Y:S01]  /*1f30*/  SHF.R.S32.HI R9, RZ, 0x1f, R8 ;  /* 0x0000001fff097819 */ /* 0x000fe20000011408 */
[----:B------:R-:W-:Y:S01]  /*1f40*/  IMAD R0, R0, -0x40, R7 ;  /* 0xffffffc000007824 */ /* 0x000fe200078e0207 */
[----:B------:R-:W-:Y:S01]  /*1f50*/  ISETP.GE.OR P0, PT, R5, UR7, P0 ;  /* 0x0000000705007c0c */ /* 0x000fe20008706670 */
[C---:B------:R-:W-:Y:S01]  /*1f60*/  IMAD R13, R91.reuse, UR9, R6 ;  /* 0x000000095b0d7c24 */ /* 0x040fe2000f8e0206 */
[----:B------:R-:W-:Y:S01]  /*1f70*/  LOP3.LUT R105, R10, R3, R4, 0xfe, !PT ;  /* 0x000000030a697212 */ /* 0x000fe200078efe04 */
[----:B------:R-:W-:Y:S01]  /*1f80*/  IMAD.WIDE.U32 R6, R91, UR8, R8 ;  /* 0x000000085b067c25 */ /* 0x000fe2000f8e0008 */
[----:B------:R-:W-:Y:S01]  /*1f90*/  UIMAD UR39, UR4, -0xe, UR39 ;  /* 0xfffffff2042778a4 */ /* 0x000fe2000f8e0227 */
[----:B------:R-:W-:Y:S01]  /*1fa0*/  IADD3 R3, -R5, UR7, R0 ;  /* 0x0000000705037c10 */ /* 0x000fe2000fffe100 */
[----:B------:R-:W-:Y:S01]  /*1fb0*/  @UP1 ULOP3.LUT UR38, UR38, 0x1, UR4, 0x78, !UPT ;  /* 0x0000000126261892 */ /* 0x000fe2000f8e7804 */
[----:B------:R-:W-:-:S02]  /*1fc0*/  IMAD.IADD R7, R7, 0x1, R13 ;  /* 0x0000000107077824 */ /* 0x000fc400078e020d */
[----:B------:R-:W-:Y:S02]  /*1fd0*/  IMAD.IADD R4, R12, 0x1, -R93 ;  /* 0x000000010c047824 */ /* 0x000fe400078e0a5d */
[----:B------:R-:W-:Y:S02]  /*1fe0*/  IMAD.MOV.U32 R0, RZ, RZ, -0x1 ;  /* 0xffffffffff007424 */ /* 0x000fe400078e00ff */
[----:B------:R-:W-:Y:S05]  /*1ff0*/  @P0 BRA `(.L_x_35) ;  /* 0x0000004000240947 */ /* 0x000fea0003800000 */
[----:B------:R-:W0:Y:S01]  /*2000*/  LDC.64 R98, c[0x0][0x5c8] ;  /* 0x00017200ff627b82 */ /* 0x000e220000000a00 */
[----:B-----5:R-:W-:Y:S01]  /*2010*/  FSETP.NEU.AND P0, PT, R89, RZ, PT ;  /* 0x000000ff5900720b */ /* 0x020fe20003f0d000 */
[----:B------:R-:W-:Y:S01]  /*2020*/  BSSY B0, `(.L_x_35) ;  /* 0x0000406000007945 */ /* 0x000fe20003800000 */
[----:B------:R-:W-:-:S04]  /*2030*/  ISETP.GT.AND P2, PT, R4, RZ, PT ;  /* 0x000000ff0400720c */ /* 0x000fc80003f44270 */
[----:B------:R-:W-:Y:S01]  /*2040*/  ISETP.GT.AND P1, PT, R3, RZ, P2 ;  /* 0x000000ff0300720c */ /* 0x000fe20001724270 */
[-C--:B0-----:R-:W-:Y:S02]  /*2050*/  IMAD R12, R11, R98.reuse, RZ ;  /* 0x000000620b0c7224 */ /* 0x081fe400078e02ff */
[----:B------:R-:W-:-:S04]  /*2060*/  IMAD.WIDE.U32 R92, R105, R98, R6 ;  /* 0x00000062695c7225 */ /* 0x000fc800078e0006 */
[----:B------:R-:W-:-:S04]  /*2070*/  IMAD R5, R105, R99, R12 ;  /* 0x0000006369057224 */ /* 0x000fc800078e020c */
[----:B------:R-:W-:Y:S01]  /*2080*/  IMAD.IADD R107, R93, 0x1, R5 ;  /* 0x000000015d6b7824 */ /* 0x000fe200078e0205 */
[----:B------:R-:W-:Y:S06]  /*2090*/  @!P0 BRA `(.L_x_36) ;  /* 0x0000002c00288947 */ /* 0x000fec0003800000 */
[----:B------:R-:W0:Y:S01]  /*20a0*/  LDC.64 R96, c[0x0][0x5b8] ;  /* 0x00016e00ff607b82 */ /* 0x000e220000000a00 */
[----:B------:R-:W-:-:S07]  /*20b0*/  ULDC.64 UR4, c[0x0][0x5c0] ;  /* 0x0001700000047ab9 */ /* 0x000fce0000000a00 */
[----:B------:R-:W1:Y:S08]  /*20c0*/  LDC.64 R100, c[0x0][0x5b0] ;  /* 0x00016c00ff647b82 */ /* 0x000e700000000a00 */
[----:B------:R-:W2:Y:S01]  /*20d0*/  LDC.64 R102, c[0x0][0x5a8] ;  /* 0x00016a00ff667b82 */ /* 0x000ea20000000a00 */
[-C--:B0-----:R-:W-:Y:S02]  /*20e0*/  IMAD R6, R15, R96.reuse, RZ ;  /* 0x000000600f067224 */ /* 0x081fe400078e02ff */
[----:B------:R-:W-:-:S04]  /*20f0*/  IMAD.WIDE.U32 R94, R91, R96, R8 ;  /* 0x000000605b5e7225 */ /* 0x000fc800078e0008 */
[----:B------:R-:W-:Y:S02]  /*2100*/  IMAD R93, R91, R97, R6 ;  /* 0x000000615b5d7224 */ /* 0x000fe400078e0206 */
[-C--:B-1----:R-:W-:Y:S02]  /*2110*/  IMAD R10, R11, R100.reuse, RZ ;  /* 0x000000640b0a7224 */ /* 0x082fe400078e02ff */
[----:B------:R-:W-:Y:S02]  /*2120*/  IMAD.IADD R13, R95, 0x1, R93 ;  /* 0x000000015f0d7824 */ /* 0x000fe400078e025d */
[----:B------:R-:W-:Y:S02]  /*2130*/  IMAD.MOV.U32 R12, RZ, RZ, R94 ;  /* 0x000000ffff0c7224 */ /* 0x000fe400078e005e */
[C---:B------:R-:W-:Y:S02]  /*2140*/  IMAD R97, R105.reuse, R101, R10 ;  /* 0x0000006569617224 */ /* 0x040fe400078e020a */
[----:B------:R-:W-:-:S04]  /*2150*/  IMAD.WIDE.U32 R6, R105, R100, R12 ;  /* 0x0000006469067225 */ /* 0x000fc800078e000c */
[----:B------:R-:W-:Y:S01]  /*2160*/  IMAD.IADD R5, R7, 0x1, R97 ;  /* 0x0000000107057824 */ /* 0x000fe200078e0261 */
[----:B--2---:R-:W-:-:S04]  /*2170*/  LEA R14, P0, R6, R102, 0x1 ;  /* 0x00000066060e7211 */ /* 0x004fc800078008ff */
[----:B------:R-:W-:-:S05]  /*2180*/  LEA.HI.X R15, R6, R103, R5, 0x1, P0 ;  /* 0x00000067060f7211 */ /* 0x000fca00000f0c05 */
[----:B------:R0:W2:Y:S01]  /*2190*/  @P1 LDG.E.LTC128B.U16 R5, desc[UR36][R14.64] ;  /* 0x000000240e051981 */ /* 0x0000a2000c1e1520 */
[----:B------:R-:W-:Y:S01]  /*21a0*/  IMAD.WIDE.U32 R6, R105, R100, R8 ;  /* 0x0000006469067225 */ /* 0x000fe200078e0008 */
[----:B------:R-:W-:Y:S03]  /*21b0*/  BSSY B1, `(.L_x_37) ;  /* 0x0000013000017945 */ /* 0x000fe60003800000 */
[----:B------:R-:W-:Y:S02]  /*21c0*/  IMAD.IADD R7, R97, 0x1, R7 ;  /* 0x0000000161077824 */ /* 0x000fe400078e0207 */
[----:B------:R-:W-:Y:S01]  /*21d0*/  IMAD.WIDE.U32 R20, R91, R96, R6 ;  /* 0x000000605b147225 */ /* 0x000fe200078e0006 */
[----:B0-----:R-:W-:-:S03]  /*21e0*/  SHF.L.U64.HI R15, R100, 0x3, R101 ;  /* 0x00000003640f7819 */ /* 0x001fc60000010265 */
[----:B------:R-:W-:Y:S01]  /*21f0*/  IMAD.IADD R7, R93, 0x1, R21 ;  /* 0x000000015d077824 */ /* 0x000fe200078e0215 */
[----:B------:R-:W-:Y:S01]  /*2200*/  LEA R6, P4, R20, R102, 0x1 ;  /* 0x0000006614067211 */ /* 0x000fe200078808ff */
[----:B------:R-:W-:-:S03]  /*2210*/  IMAD.SHL.U32 R14, R100, 0x8, RZ ;  /* 0x00000008640e7824 */ /* 0x000fc600078e00ff */
[----:B------:R-:W-:Y:S01]  /*2220*/  LEA.HI.X R7, R20, R103, R7, 0x1, P4 ;  /* 0x0000006714077211 */ /* 0x000fe200020f0c07 */
[----:B--2---:R-:W-:-:S04]  /*2230*/  IMAD.U32 R10, R5, 0x10000, RZ ;  /* 0x00010000050a7824 */ /* 0x004fc800078e00ff */
[----:B------:R-:W-:Y:S01]  /*2240*/  FMUL R11, R10, R89 ;  /* 0x000000590a0b7220 */ /* 0x000fe20000400000 */
[----:B------:R-:W-:-:S03]  /*2250*/  LEA R10, P0, R92, UR4, 0x1 ;  /* 0x000000045c0a7c11 */ /* 0x000fc6000f8008ff */
[----:B------:R-:W-:Y:S01]  /*2260*/  FFMA R24, R24, R88, R11 ;  /* 0x0000005818187223 */ /* 0x000fe2000000000b */
[----:B------:R-:W-:Y:S02]  /*2270*/  LEA.HI.X R11, R92, UR5, R107, 0x1, P0 ;  /* 0x000000055c0b7c11 */ /* 0x000fe400080f0c6b */
[----:B------:R-:W-:Y:S02]  /*2280*/  ISETP.GT.AND P0, PT, R4, 0x1, PT ;  /* 0x000000010400780c */ /* 0x000fe40003f04270 */
[----:B------:R-:W-:Y:S02]  /*2290*/  F2FP.BF16.F32.PACK_AB R24, RZ, R24 ;  /* 0x00000018ff18723e */ /* 0x000fe400000010ff */
[----:B------:R-:W-:-:S03]  /*22a0*/  ISETP.GT.AND P3, PT, R3, RZ, P0 ;  /* 0x000000ff0300720c */ /* 0x000fc60000764270 */
[----:B------:R0:W-:Y:S10]  /*22b0*/  @P1 STG.E.U16 desc[UR36][R10.64], R24 ;  /* 0x000000180a001986 */ /* 0x0001f4000c101524 */
[----:B------:R-:W-:Y:S05]  /*22c0*/  @!P3 BRA `(.L_x_38) ;  /* 0x000000000004b947 */ /* 0x000fea0003800000 */
[----:B------:R1:W5:Y:S02]  /*22d0*/  LDG.E.LTC128B.U16 R5, desc[UR36][R6.64+0x2] ;  /* 0x0000022406057981 */ /* 0x000364000c1e1520 */
.L_x_38:
[----:B------:R-:W-:Y:S05]  /*22e0*/  BSYNC B1 ;  /* 0x0000000000017941 */ /* 0x000fea0003800000 */
.L_x_37:
[----:B-----5:R-:W-:Y:S01]  /*22f0*/  IMAD.U32 R12, R5, 0x10000, RZ ;  /* 0x00010000050c7824 */ /* 0x020fe200078e00ff */
[----:B------:R-:W-:Y:S01]  /*2300*/  ISETP.GT.AND P2, PT, R3, 0x8, P2 ;  /* 0x000000080300780c */ /* 0x000fe20001744270 */
[----:B------:R-:W-:Y:S01]  /*2310*/  IMAD.WIDE.U32 R20, R105, R100, R14 ;  /* 0x0000006469147225 */ /* 0x000fe200078e000e */
[----:B0-----:R-:W-:-:S03]  /*2320*/  PRMT R24, R5, 0x7610, R24 ;  /* 0x0000761005187816 */ /* 0x001fc60000000018 */
[----:B------:R-:W-:Y:S01]  /*2330*/  FMUL R12, R12, R89 ;  /* 0x000000590c0c7220 */ /* 0x000fe20000400000 */
[----:B------:R-:W-:Y:S01]  /*2340*/  IMAD.IADD R97, R97, 0x1, R21 ;  /* 0x0000000161617824 */ /* 0x000fe200078e0215 */
[----:B------:R-:W-:Y:S02]  /*2350*/  IADD3 R94, P1, R94, R20, RZ ;  /* 0x000000145e5e7210 */ /* 0x000fe40007f3e0ff */
[----:B------:R-:W-:-:S03]  /*2360*/  FFMA R12, R25, R88, R12 ;  /* 0x00000058190c7223 */ /* 0x000fc6000000000c */
[----:B------:R-:W-:Y:S02]  /*2370*/  IMAD.X R13, R97, 0x1, R13, P1 ;  /* 0x00000001610d7824 */ /* 0x000fe400008e060d */
[----:B------:R-:W-:Y:S02]  /*2380*/  F2FP.BF16.F32.PACK_AB R12, RZ, R12 ;  /* 0x0000000cff0c723e */ /* 0x000fe400000010ff */
[----:B------:R-:W-:Y:S02]  /*2390*/  LEA R14, P1, R94, R102, 0x1 ;  /* 0x000000665e0e7211 */ /* 0x000fe400078208ff */
[----:B------:R-:W-:Y:S02]  /*23a0*/  PRMT R21, R12, 0x7610, R21 ;  /* 0x000076100c157816 */ /* 0x000fe40000000015 */
[----:B------:R-:W-:-:S03]  /*23b0*/  LEA.HI.X R15, R94, R103, R13, 0x1, P1 ;  /* 0x000000675e0f7211 */ /* 0x000fc600008f0c0d */
[----:B------:R0:W-:Y:S04]  /*23c0*/  @P3 STG.E.U16 desc[UR36][R10.64+0x2], R21 ;  /* 0x000002150a003986 */ /* 0x0001e8000c101524 */
[----:B------:R-:W2:Y:S01]  /*23d0*/  @P2 LDG.E.LTC128B.U16 R24, desc[UR36][R14.64] ;  /* 0x000000240e182981 */ /* 0x000ea2000c1e1520 */
[----:B------:R-:W-:Y:S01]  /*23e0*/  IADD3 R20, P1, R8, R20, RZ ;  /* 0x0000001408147210 */ /* 0x000fe20007f3e0ff */
[----:B------:R-:W-:Y:S01]  /*23f0*/  BSSY B1, `(.L_x_39) ;  /* 0x0000011000017945 */ /* 0x000fe20003800000 */
[C---:B------:R-:W-:Y:S02]  /*2400*/  SHF.L.U64.HI R13, R98.reuse, 0x4, R99 ;  /* 0x00000004620d7819 */ /* 0x040fe40000010263 */
[----:B------:R-:W-:Y:S01]  /*2410*/  ISETP.GT.AND P0, PT, R3, 0x8, P0 ;  /* 0x000000080300780c */ /* 0x000fe20000704270 */
[----:B0-----:R-:W-:Y:S01]  /*2420*/  IMAD.X R21, R9, 0x1, R97, P1 ;  /* 0x0000000109157824 */ /* 0x001fe200008e0661 */
[----:B------:R-:W-:Y:S01]  /*2430*/  LEA R12, P1, R98, R10, 0x4 ;  /* 0x0000000a620c7211 */ /* 0x000fe200078220ff */
[----:B------:R-:W-:-:S04]  /*2440*/  IMAD.WIDE.U32 R20, R91, R96, R20 ;  /* 0x000000605b147225 */ /* 0x000fc800078e0014 */
[----:B------:R-:W-:Y:S02]  /*2450*/  IMAD.X R13, R13, 0x1, R11, P1 ;  /* 0x000000010d0d7824 */ /* 0x000fe400008e060b */
[----:B------:R-:W-:Y:S02]  /*2460*/  IMAD.IADD R9, R93, 0x1, R21 ;  /* 0x000000015d097824 */ /* 0x000fe400078e0215 */
[----:B--2---:R-:W-:-:S04]  /*2470*/  IMAD.U32 R8, R24, 0x10000, RZ ;  /* 0x0001000018087824 */ /* 0x004fc800078e00ff */
[----:B------:R-:W-:Y:S01]  /*2480*/  FMUL R5, R8, R89 ;  /* 0x0000005908057220 */ /* 0x000fe20000400000 */
[----:B------:R-:W-:-:S03]  /*2490*/  LEA R8, P3, R20, R102, 0x1 ;  /* 0x0000006614087211 */ /* 0x000fc600078608ff */
[----:B------:R-:W-:Y:S01]  /*24a0*/  FFMA R5, R26, R88, R5 ;  /* 0x000000581a057223 */ /* 0x000fe20000000005 */
[----:B------:R-:W-:-:S04]  /*24b0*/  LEA.HI.X R9, R20, R103, R9, 0x1, P3 ;  /* 0x0000006714097211 */ /* 0x000fc800018f0c09 */
[----:B------:R-:W-:-:S05]  /*24c0*/  F2FP.BF16.F32.PACK_AB R5, RZ, R5 ;  /* 0x00000005ff05723e */ /* 0x000fca00000010ff */
[----:B------:R0:W-:Y:S01]  /*24d0*/  @P2 STG.E.U16 desc[UR36][R12.64], R5 ;  /* 0x000000050c002986 */ /* 0x0001e2000c101524 */
[----:B------:R-:W-:Y:S05]  /*24e0*/  @!P0 BRA `(.L_x_40) ;  /* 0x0000000000048947 */ /* 0x000fea0003800000 */
[----:B------:R2:W5:Y:S02]  /*24f0*/  LDG.E.LTC128B.U16 R24, desc[UR36][R8.64+0x2] ;  /* 0x0000022408187981 */ /* 0x000564000c1e1520 */
.L_x_40:
[----:B------:R-:W-:Y:S05]  /*2500*/  BSYNC B1 ;  /* 0x0000000000017941 */ /* 0x000fea0003800000 */
.L_x_39:
[----:B-----5:R-:W-:Y:S01]  /*2510*/  IMAD.U32 R14, R24, 0x10000, RZ ;  /* 0x00010000180e7824 */ /* 0x020fe200078e00ff */
[----:B------:R-:W-:Y:S01]  /*2520*/  ISETP.GT.AND P1, PT, R4, 0x8, PT ;  /* 0x000000080400780c */ /* 0x000fe20003f24270 */
[----:B------:R-:W-:Y:S02]  /*2530*/  BSSY B1, `(.L_x_41) ;  /* 0x0000008000017945 */ /* 0x000fe40003800000 */
[----:B------:R-:W-:Y:S01]  /*2540*/  FMUL R14, R14, R89 ;  /* 0x000000590e0e7220 */ /* 0x000fe20000400000 */
[----:B------:R-:W-:-:S03]  /*2550*/  ISETP.GT.AND P2, PT, R3, RZ, P1 ;  /* 0x000000ff0300720c */ /* 0x000fc60000f44270 */
[----:B------:R-:W-:-:S05]  /*2560*/  FFMA R14, R27, R88, R14 ;  /* 0x000000581b0e7223 */ /* 0x000fca000000000e */
[----:B------:R-:W-:-:S05]  /*2570*/  F2FP.BF16.F32.PACK_AB R14, RZ, R14 ;  /* 0x0000000eff0e723e */ /* 0x000fca00000010ff */
[----:B------:R3:W-:Y:S01]  /*2580*/  @P0 STG.E.U16 desc[UR36][R12.64+0x2], R14 ;  /* 0x0000020e0c000986 */ /* 0x0007e2000c101524 */
[----:B------:R-:W-:Y:S05]  /*2590*/  @!P2 BRA `(.L_x_42) ;  /* 0x000000000004a947 */ /* 0x000fea0003800000 */
[----:B------:R4:W5:Y:S02]  /*25a0*/  LDG.E.LTC128B.U16 R24, desc[UR36][R6.64+0x10] ;  /* 0x0000102406187981 */ /* 0x000964000c1e1520 */
.L_x_42:
[----:B------:R-:W-:Y:S05]  /*25b0*/  BSYNC B1 ;  /* 0x0000000000017941 */ /* 0x000fea0003800000 */
.L_x_41:
[----:B---3-5:R-:W-:Y:S01]  /*25c0*/  IMAD.U32 R14, R24, 0x10000, RZ ;  /* 0x00010000180e7824 */ /* 0x028fe200078e00ff */
[----:B------:R-:W-:Y:S01]  /*25d0*/  ISETP.GT.AND P0, PT, R4, 0x9, PT ;  /* 0x000000090400780c */ /* 0x000fe20003f04270 */
[----:B------:R-:W-:Y:S02]  /*25e0*/  BSSY B1, `(.L_x_43) ;  /* 0x0000008000017945 */ /* 0x000fe40003800000 */
[----:B0-----:R-:W-:Y:S01]  /*25f0*/  FMUL R5, R14, R89 ;  /* 0x000000590e057220 */ /* 0x001fe20000400000 */
[----:B------:R-:W-:-:S03]  /*2600*/  ISETP.GT.AND P3, PT, R3, RZ, P0 ;  /* 0x000000ff0300720c */ /* 0x000fc60000764270 */
[----:B------:R-:W-:-:S05]  /*2610*/  FFMA R5, R28, R88, R5 ;  /* 0x000000581c057223 */ /* 0x000fca0000000005 */
[----:B------:R-:W-:-:S05]  /*2620*/  F2FP.BF16.F32.PACK_AB R5, RZ, R5 ;  /* 0x00000005ff05723e */ /* 0x000fca00000010ff */
[----:B------:R0:W-:Y:S01]  /*2630*/  @P2 STG.E.U16 desc[UR36][R10.64+0x10], R5 ;  /* 0x000010050a002986 */ /* 0x0001e2000c101524 */
[----:B------:R-:W-:Y:S05]  /*2640*/  @!P3 BRA `(.L_x_44) ;  /* 0x000000000004b947 */ /* 0x000fea0003800000 */
[----:B------:R3:W5:Y:S02]  /*2650*/  LDG.E.LTC128B.U16 R24, desc[UR36][R6.64+0x12] ;  /* 0x0000122406187981 */ /* 0x000764000c1e1520 */
.L_x_44:
[----:B------:R-:W-:Y:S05]  /*2660*/  BSYNC B1 ;  /* 0x0000000000017941 */ /* 0x000fea0003800000 */
.L_x_43:
[----:B-----5:R-:W-:Y:S01]  /*2670*/  IMAD.U32 R14, R24, 0x10000, RZ ;  /* 0x00010000180e7824 */ /* 0x020fe200078e00ff */
[----:B------:R-:W-:Y:S01]  /*2680*/  ISETP.GT.AND P1, PT, R3, 0x8, P1 ;  /* 0x000000080300780c */ /* 0x000fe20000f24270 */
[----:B------:R-:W-:Y:S02]  /*2690*/  BSSY B1, `(.L_x_45) ;  /* 0x0000007000017945 */ /* 0x000fe40003800000 */
[----:B------:R-:W-:-:S04]  /*26a0*/  FMUL R14, R14, R89 ;  /* 0x000000590e0e7220 */ /* 0x000fc80000400000 */
[----:B------:R-:W-:-:S05]  /*26b0*/  FFMA R14, R29, R88, R14 ;  /* 0x000000581d0e7223 */ /* 0x000fca000000000e */
[----:B------:R-:W-:-:S05]  /*26c0*/  F2FP.BF16.F32.PACK_AB R14, RZ, R14 ;  /* 0x0000000eff0e723e */ /* 0x000fca00000010ff */
[----:B------:R0:W-:Y:S01]  /*26d0*/  @P3 STG.E.U16 desc[UR36][R10.64+0x12], R14 ;  /* 0x0000120e0a003986 */ /* 0x0001e2000c101524 */
[----:B------:R-:W-:Y:S05]  /*26e0*/  @!P1 BRA `(.L_x_46) ;  /* 0x0000000000049947 */ /* 0x000fea0003800000 */
[----:B------:R0:W5:Y:S02]  /*26f0*/  LDG.E.LTC128B.U16 R24, desc[UR36][R8.64+0x10] ;  /* 0x0000102408187981 */ /* 0x000164000c1e1520 */
.L_x_46:
[----:B------:R-:W-:Y:S05]  /*2700*/  BSYNC B1 ;  /* 0x0000000000017941 */ /* 0x000fea0003800000 */
.L_x_45:
[----:B0----5:R-:W-:Y:S01]  /*2710*/  IMAD.U32 R14, R24, 0x10000, RZ ;  /* 0x00010000180e7824 */ /* 0x021fe200078e00ff */
        /* <DEDUP_REMOVED lines=8> */
.L_x_48:
[----:B------:R-:W-:Y:S05]  /*27a0*/  BSYNC B1 ;  /* 0x0000000000017941 */ /* 0x000fea0003800000 */
.L_x_47:
        /* <DEDUP_REMOVED lines=10> */
.L_x_50:
[----:B------:R-:W-:Y:S05]  /*2850*/  BSYNC B1 ;  /* 0x0000000000017941 */ /* 0x000fea0003800000 */
.L_x_49:
[----:B0----5:R-:W-:Y:S01]  /*2860*/  IMAD.U32 R14, R24, 0x10000, RZ ;  /* 0x00010000180e7824 */ /* 0x021fe200078e00ff */
        /* <DEDUP_REMOVED lines=9> */
.L_x_52:
[----:B------:R-:W-:Y:S05]  /*2900*/  BSYNC B1 ;  /* 0x0000000000017941 */ /* 0x000fea0003800000 */
.L_x_51:
        /* <DEDUP_REMOVED lines=9> */
.L_x_54:
[----:B------:R-:W-:Y:S05]  /*29a0*/  BSYNC B1 ;  /* 0x0000000000017941 */ /* 0x000fea0003800000 */
.L_x_53:
        /* <DEDUP_REMOVED lines=9> */
.L_x_56:
[----:B------:R-:W-:Y:S05]  /*2a40*/  BSYNC B1 ;  /* 0x0000000000017941 */ /* 0x000fea0003800000 */
.L_x_55:
        /* <DEDUP_REMOVED lines=10> */
.L_x_58:
[----:B------:R-:W-:Y:S05]  /*2af0*/  BSYNC B1 ;  /* 0x0000000000017941 */ /* 0x000fea0003800000 */
.L_x_57:
        /* <DEDUP_REMOVED lines=10> */
.L_x_60:
[----:B------:R-:W-:Y:S05]  /*2ba0*/  BSYNC B1 ;  /* 0x0000000000017941 */ /* 0x000fea0003800000 */
.L_x_59:
        /* <DEDUP_REMOVED lines=9> */
.L_x_62:
[----:B------:R-:W-:Y:S05]  /*2c40*/  BSYNC B1 ;  /* 0x0000000000017941 */ /* 0x000fea0003800000 */
.L_x_61:
        /* <DEDUP_REMOVED lines=9> */
.L_x_64:
[----:B------:R-:W-:Y:S05]  /*2ce0*/  BSYNC B1 ;  /* 0x0000000000017941 */ /* 0x000fea0003800000 */
.L_x_63:
        /* <DEDUP_REMOVED lines=10> */
.L_x_66:
[----:B------:R-:W-:Y:S05]  /*2d90*/  BSYNC B1 ;  /* 0x0000000000017941 */ /* 0x000fea0003800000 */
.L_x_65:
        /* <DEDUP_REMOVED lines=10> */
.L_x_68:
[----:B------:R-:W-:Y:S05]  /*2e40*/  BSYNC B1 ;  /* 0x0000000000017941 */ /* 0x000fea0003800000 */
.L_x_67:
        /* <DEDUP_REMOVED lines=9> */
.L_x_70:
[----:B------:R-:W-:Y:S05]  /*2ee0*/  BSYNC B1 ;  /* 0x0000000000017941 */ /* 0x000fea0003800000 */
.L_x_69:
        /* <DEDUP_REMOVED lines=9> */
.L_x_72:
[----:B------:R-:W-:Y:S05]  /*2f80*/  BSYNC B1 ;  /* 0x0000000000017941 */ /* 0x000fea0003800000 */
.L_x_71:
        /* <DEDUP_REMOVED lines=10> */
.L_x_74:
[----:B------:R-:W-:Y:S05]  /*3030*/  BSYNC B1 ;  /* 0x0000000000017941 */ /* 0x000fea0003800000 */
.L_x_73:
        /* <DEDUP_REMOVED lines=10> */
.L_x_76:
[----:B------:R-:W-:Y:S05]  /*30e0*/  BSYNC B1 ;  /* 0x0000000000017941 */ /* 0x000fea0003800000 */
.L_x_75:
        /* <DEDUP_REMOVED lines=9> */
.L_x_78:
[----:B------:R-:W-:Y:S05]  /*3180*/  BSYNC B1 ;  /* 0x0000000000017941 */ /* 0x000fea0003800000 */
.L_x_77:
        /* <DEDUP_REMOVED lines=9> */
.L_x_80:
[----:B------:R-:W-:Y:S05]  /*3220*/  BSYNC B1 ;  /* 0x0000000000017941 */ /* 0x000fea0003800000 */
.L_x_79:
        /* <DEDUP_REMOVED lines=10> */
.L_x_82:
[----:B------:R-:W-:Y:S05]  /*32d0*/  BSYNC B1 ;  /* 0x0000000000017941 */ /* 0x000fea0003800000 */
.L_x_81:
        /* <DEDUP_REMOVED lines=10> */
.L_x_84:
[----:B------:R-:W-:Y:S05]  /*3380*/  BSYNC B1 ;  /* 0x0000000000017941 */ /* 0x000fea0003800000 */
.L_x_83:
        /* <DEDUP_REMOVED lines=9> */
.L_x_86:
[----:B------:R-:W-:Y:S05]  /*3420*/  BSYNC B1 ;  /* 0x0000000000017941 */ /* 0x000fea0003800000 */
.L_x_85:
        /* <DEDUP_REMOVED lines=9> */
.L_x_88:
[----:B------:R-:W-:Y:S05]  /*34c0*/  BSYNC B1 ;  /* 0x0000000000017941 */ /* 0x000fea0003800000 */
.L_x_87:
        /* <DEDUP_REMOVED lines=10> */
.L_x_90:
[----:B------:R-:W-:Y:S05]  /*3570*/  BSYNC B1 ;  /* 0x0000000000017941 */ /* 0x000fea0003800000 */
.L_x_89:
        /* <DEDUP_REMOVED lines=10> */
.L_x_92:
[----:B------:R-:W-:Y:S05]  /*3620*/  BSYNC B1 ;  /* 0x0000000000017941 */ /* 0x000fea0003800000 */
.L_x_91:
        /* <DEDUP_REMOVED lines=9> */
.L_x_94:
[----:B------:R-:W-:Y:S05]  /*36c0*/  BSYNC B1 ;  /* 0x0000000000017941 */ /* 0x000fea0003800000 */
.L_x_93:
        /* <DEDUP_REMOVED lines=9> */
.L_x_96:
[----:B------:R-:W-:Y:S05]  /*3760*/  BSYNC B1 ;  /* 0x0000000000017941 */ /* 0x000fea0003800000 */
.L_x_95:
        /* <DEDUP_REMOVED lines=10> */
.L_x_98:
[----:B------:R-:W-:Y:S05]  /*3810*/  BSYNC B1 ;  /* 0x0000000000017941 */ /* 0x000fea0003800000 */
.L_x_97:
        /* <DEDUP_REMOVED lines=10> */
.L_x_100:
[----:B------:R-:W-:Y:S05]  /*38c0*/  BSYNC B1 ;  /* 0x0000000000017941 */ /* 0x000fea0003800000 */
.L_x_99:
        /* <DEDUP_REMOVED lines=9> */
.L_x_102:
[----:B------:R-:W-:Y:S05]  /*3960*/  BSYNC B1 ;  /* 0x0000000000017941 */ /* 0x000fea0003800000 */
.L_x_101:
        /* <DEDUP_REMOVED lines=9> */
.L_x_104:
[----:B------:R-:W-:Y:S05]  /*3a00*/  BSYNC B1 ;  /* 0x0000000000017941 */ /* 0x000fea0003800000 */
.L_x_103:
        /* <DEDUP_REMOVED lines=10> */
.L_x_106:
[----:B------:R-:W-:Y:S05]  /*3ab0*/  BSYNC B1 ;  /* 0x0000000000017941 */ /* 0x000fea0003800000 */
.L_x_105:
        /* <DEDUP_REMOVED lines=10> */
.L_x_108:
[----:B------:R-:W-:Y:S05]  /*3b60*/  BSYNC B1 ;  /* 0x0000000000017941 */ /* 0x000fea0003800000 */
.L_x_107:
        /* <DEDUP_REMOVED lines=9> */
.L_x_110:
[----:B------:R-:W-:Y:S05]  /*3c00*/  BSYNC B1 ;  /* 0x0000000000017941 */ /* 0x000fea0003800000 */
.L_x_109:
        /* <DEDUP_REMOVED lines=9> */
.L_x_112:
[----:B------:R-:W-:Y:S05]  /*3ca0*/  BSYNC B1 ;  /* 0x0000000000017941 */ /* 0x000fea0003800000 */
.L_x_111:
        /* <DEDUP_REMOVED lines=10> */
.L_x_114:
[----:B------:R-:W-:Y:S05]  /*3d50*/  BSYNC B1 ;  /* 0x0000000000017941 */ /* 0x000fea0003800000 */
.L_x_113:
        /* <DEDUP_REMOVED lines=10> */
.L_x_116:
[----:B------:R-:W-:Y:S05]  /*3e00*/  BSYNC B1 ;  /* 0x0000000000017941 */ /* 0x000fea0003800000 */
.L_x_115:
        /* <DEDUP_REMOVED lines=9> */
.L_x_118:
[----:B------:R-:W-:Y:S05]  /*3ea0*/  BSYNC B1 ;  /* 0x0000000000017941 */ /* 0x000fea0003800000 */
.L_x_117:
        /* <DEDUP_REMOVED lines=9> */
.L_x_120:
[----:B------:R-:W-:Y:S05]  /*3f40*/  BSYNC B1 ;  /* 0x0000000000017941 */ /* 0x000fea0003800000 */
.L_x_119:
        /* <DEDUP_REMOVED lines=10> */
.L_x_122:
[----:B------:R-:W-:Y:S05]  /*3ff0*/  BSYNC B1 ;  /* 0x0000000000017941 */ /* 0x000fea0003800000 */
.L_x_121:
        /* <DEDUP_REMOVED lines=10> */
.L_x_124:
[----:B------:R-:W-:Y:S05]  /*40a0*/  BSYNC B1 ;  /* 0x0000000000017941 */ /* 0x000fea0003800000 */
.L_x_123:
        /* <DEDUP_REMOVED lines=9> */
.L_x_126:
[----:B------:R-:W-:Y:S05]  /*4140*/  BSYNC B1 ;  /* 0x0000000000017941 */ /* 0x000fea0003800000 */
.L_x_125:
        /* <DEDUP_REMOVED lines=9> */
.L_x_128:
[----:B------:R-:W-:Y:S05]  /*41e0*/  BSYNC B1 ;  /* 0x0000000000017941 */ /* 0x000fea0003800000 */
.L_x_127:
        /* <DEDUP_REMOVED lines=10> */
.L_x_130:
[----:B------:R-:W-:Y:S05]  /*4290*/  BSYNC B1 ;  /* 0x0000000000017941 */ /* 0x000fea0003800000 */
.L_x_129:
        /* <DEDUP_REMOVED lines=10> */
.L_x_132:
[----:B------:R-:W-:Y:S05]  /*4340*/  BSYNC B1 ;  /* 0x0000000000017941 */ /* 0x000fea0003800000 */
.L_x_131:
        /* <DEDUP_REMOVED lines=9> */
.L_x_134:
[----:B------:R-:W-:Y:S05]  /*43e0*/  BSYNC B1 ;  /* 0x0000000000017941 */ /* 0x000fea0003800000 */
.L_x_133:
        /* <DEDUP_REMOVED lines=9> */
.L_x_136:
[----:B------:R-:W-:Y:S05]  /*4480*/  BSYNC B1 ;  /* 0x0000000000017941 */ /* 0x000fea0003800000 */
.L_x_135:
        /* <DEDUP_REMOVED lines=10> */
.L_x_138:
[----:B------:R-:W-:Y:S05]  /*4530*/  BSYNC B1 ;  /* 0x0000000000017941 */ /* 0x000fea0003800000 */
.L_x_137:
        /* <DEDUP_REMOVED lines=10> */
.L_x_140:
[----:B------:R-:W-:Y:S05]  /*45e0*/  BSYNC B1 ;  /* 0x0000000000017941 */ /* 0x000fea0003800000 */
.L_x_139:
        /* <DEDUP_REMOVED lines=9> */
.L_x_142:
[----:B------:R-:W-:Y:S05]  /*4680*/  BSYNC B1 ;  /* 0x0000000000017941 */ /* 0x000fea0003800000 */
.L_x_141:
        /* <DEDUP_REMOVED lines=9> */
.L_x_144:
[----:B------:R-:W-:Y:S05]  /*4720*/  BSYNC B1 ;  /* 0x0000000000017941 */ /* 0x000fea0003800000 */
.L_x_143:
        /* <DEDUP_REMOVED lines=10> */
.L_x_146:
[----:B------:R-:W-:Y:S05]  /*47d0*/  BSYNC B1 ;  /* 0x0000000000017941 */ /* 0x000fea0003800000 */
.L_x_145:
        /* <DEDUP_REMOVED lines=10> */
.L_x_148:
[----:B------:R-:W-:Y:S05]  /*4880*/  BSYNC B1 ;  /* 0x0000000000017941 */ /* 0x000fea0003800000 */
.L_x_147:
        /* <DEDUP_REMOVED lines=9> */
.L_x_150:
[----:B------:R-:W-:Y:S05]  /*4920*/  BSYNC B1 ;  /* 0x0000000000017941 */ /* 0x000fea0003800000 */
.L_x_149:
        /* <DEDUP_REMOVED lines=9> */
.L_x_152:
[----:B------:R-:W-:Y:S05]  /*49c0*/  BSYNC B1 ;  /* 0x0000000000017941 */ /* 0x000fea0003800000 */
.L_x_151:
        /* <DEDUP_REMOVED lines=10> */
.L_x_154:
[----:B------:R-:W-:Y:S05]  /*4a70*/  BSYNC B1 ;  /* 0x0000000000017941 */ /* 0x000fea0003800000 */
.L_x_153:
[----:B0----5:R-:W-:Y:S01]  /*4a80*/  IMAD.U32 R14, R24, 0x10000, RZ ;  /* 0x00010000180e7824 */ /* 0x021fe200078e00ff */
[----:B------:R-:W-:Y:S01]  /*4a90*/  ISETP.GT.AND P0, PT, R4, 0x79, PT ;  /* 0x000000790400780c */ /* 0x000fe20003f04270 */
[----:B------:R-:W-:Y:S01]  /*4aa0*/  @P2 IMAD.MOV.U32 R4, RZ, RZ, R10 ;  /* 0x000000ffff042224 */ /* 0x000fe200078e000a */
[----:B------:R-:W-:Y:S01]  /*4ab0*/  BSSY B1, `(.L_x_155) ;  /* 0x000000a000017945 */ /* 0x000fe20003800000 */
[----:B------:R-:W-:Y:S01]  /*4ac0*/  FMUL R5, R14, R89 ;  /* 0x000000590e057220 */ /* 0x000fe20000400000 */
[----:B------:R-:W-:-:S03]  /*4ad0*/  ISETP.GT.AND P3, PT, R3, RZ, P0 ;  /* 0x000000ff0300720c */ /* 0x000fc60000764270 */
[----:B------:R-:W-:-:S05]  /*4ae0*/  FFMA R5, R84, R88, R5 ;  /* 0x0000005854057223 */ /* 0x000fca0000000005 */
[----:B------:R-:W-:-:S04]  /*4af0*/  F2FP.BF16.F32.PACK_AB R5, RZ, R5 ;  /* 0x00000005ff05723e */ /* 0x000fc800000010ff */
[----:B------:R-:W-:Y:S01]  /*4b00*/  PRMT R14, R5, 0x7610, R14 ;  /* 0x00007610050e7816 */ /* 0x000fe2000000000e */
[----:B------:R-:W-:-:S05]  /*4b10*/  @P2 IMAD.MOV.U32 R5, RZ, RZ, R11 ;  /* 0x000000ffff052224 */ /* 0x000fca00078e000b */
[----:B------:R0:W-:Y:S01]  /*4b20*/  @P2 STG.E.U16 desc[UR36][R4.64+0xf0], R14 ;  /* 0x0000f00e04002986 */ /* 0x0001e2000c101524 */
[----:B------:R-:W-:Y:S05]  /*4b30*/  @!P3 BRA `(.L_x_156) ;  /* 0x000000000004b947 */ /* 0x000fea0003800000 */
[----:B------:R0:W5:Y:S02]  /*4b40*/  LDG.E.LTC128B.U16 R24, desc[UR36][R6.64+0xf2] ;  /* 0x0000f22406187981 */ /* 0x000164000c1e1520 */
.L_x_156:
[----:B------:R-:W-:Y:S05]  /*4b50*/  BSYNC B1 ;  /* 0x0000000000017941 */ /* 0x000fea0003800000 */
.L_x_155:
        /* <DEDUP_REMOVED lines=9> */
.L_x_158:
[----:B------:R-:W-:Y:S05]  /*4bf0*/  BSYNC B1 ;  /* 0x0000000000017941 */ /* 0x000fea0003800000 */
.L_x_157:
[----:B0----5:R-:W-:Y:S01]  /*4c00*/  IMAD.U32 R4, R24, 0x10000, RZ ;  /* 0x0001000018047824 */ /* 0x021fe200078e00ff */
[----:B------:R-:W-:Y:S01]  /*4c10*/  ISETP.GT.AND P0, PT, R3, 0x8, P0 ;  /* 0x000000080300780c */ /* 0x000fe20000704270 */
[----:B------:R-:W-:Y:S02]  /*4c20*/  BSSY B1, `(.L_x_159) ;  /* 0x000000a000017945 */ /* 0x000fe40003800000 */
[----:B------:R-:W-:Y:S01]  /*4c30*/  FMUL R5, R4, R89 ;  /* 0x0000005904057220 */ /* 0x000fe20000400000 */
[----:B------:R-:W-:-:S03]  /*4c40*/  @P1 IMAD.MOV.U32 R4, RZ, RZ, R12 ;  /* 0x000000ffff041224 */ /* 0x000fc600078e000c */
[----:B------:R-:W-:-:S05]  /*4c50*/  FFMA R5, R86, R88, R5 ;  /* 0x0000005856057223 */ /* 0x000fca0000000005 */
[----:B------:R-:W-:-:S04]  /*4c60*/  F2FP.BF16.F32.PACK_AB R5, RZ, R5 ;  /* 0x00000005ff05723e */ /* 0x000fc800000010ff */
[----:B-1-34-:R-:W-:Y:S01]  /*4c70*/  PRMT R6, R5, 0x7610, R6 ;  /* 0x0000761005067816 */ /* 0x01afe20000000006 */
[----:B------:R-:W-:-:S05]  /*4c80*/  @P1 IMAD.MOV.U32 R5, RZ, RZ, R13 ;  /* 0x000000ffff051224 */ /* 0x000fca00078e000d */
[----:B------:R0:W-:Y:S01]  /*4c90*/  @P1 STG.E.U16 desc[UR36][R4.64+0xf0], R6 ;  /* 0x0000f00604001986 */ /* 0x0001e2000c101524 */
[----:B------:R-:W-:Y:S05]  /*4ca0*/  @!P0 BRA `(.L_x_160) ;  /* 0x0000000000048947 */ /* 0x000fea0003800000 */
[----:B------:R1:W5:Y:S02]  /*4cb0*/  LDG.E.LTC128B.U16 R24, desc[UR36][R8.64+0xf2] ;  /* 0x0000f22408187981 */ /* 0x000364000c1e1520 */
.L_x_160:
[----:B------:R-:W-:Y:S05]  /*4cc0*/  BSYNC B1 ;  /* 0x0000000000017941 */ /* 0x000fea0003800000 */
.L_x_159:
[----:B------:R-:W-:Y:S05]  /*4cd0*/  @!P0 BRA `(.L_x_161) ;  /* 0x0000001000e88947 */ /* 0x000fea0003800000 */
[----:B-----5:R-:W-:-:S04]  /*4ce0*/  IMAD.U32 R24, R24, 0x10000, RZ ;  /* 0x0001000018187824 */ /* 0x020fc800078e00ff */
[----:B------:R-:W-:-:S04]  /*4cf0*/  FMUL R24, R24, R89 ;  /* 0x0000005918187220 */ /* 0x000fc80000400000 */
[----:B------:R-:W-:-:S05]  /*4d00*/  FFMA R24, R87, R88, R24 ;  /* 0x0000005857187223 */ /* 0x000fca0000000018 */
[----:B------:R-:W-:-:S05]  /*4d10*/  F2FP.BF16.F32.PACK_AB R24, RZ, R24 ;  /* 0x00000018ff18723e */ /* 0x000fca00000010ff */
[----:B------:R3:W-:Y:S01]  /*4d20*/  STG.E.U16 desc[UR36][R12.64+0xf2], R24 ;  /* 0x0000f2180c007986 */ /* 0x0007e2000c101524 */
[----:B------:R-:W-:Y:S05]  /*4d30*/  BRA `(.L_x_161) ;  /* 0x0000001000d07947 */ /* 0x000fea0003800000 */
.L_x_36:
[----:B------:R-:W-:Y:S01]  /*4d40*/  ISETP.GT.AND P0, PT, R4, 0x1, PT ;  /* 0x000000010400780c */ /* 0x000fe20003f04270 */
[----:B------:R-:W-:Y:S01]  /*4d50*/  ULDC.64 UR4, c[0x0][0x5c0] ;  /* 0x0001700000047ab9 */ /* 0x000fe20000000a00 */
[-C--:B------:R-:W-:Y:S01]  /*4d60*/  FMUL R24, R24, R88.reuse ;  /* 0x0000005818187220 */ /* 0x080fe20000400000 */
[-C--:B------:R-:W-:Y:S01]  /*4d70*/  FMUL R25, R25, R88.reuse ;  /* 0x0000005819197220 */ /* 0x080fe20000400000 */
[----:B------:R-:W-:Y:S01]  /*4d80*/  ISETP.GT.AND P3, PT, R3, RZ, P0 ;  /* 0x000000ff0300720c */ /* 0x000fe20000764270 */
[-C--:B------:R-:W-:Y:S01]  /*4d90*/  FMUL R26, R26, R88.reuse ;  /* 0x000000581a1a7220 */ /* 0x080fe20000400000 */
[----:B------:R-:W-:Y:S01]  /*4da0*/  LEA R6, P4, R92, UR4, 0x1 ;  /* 0x000000045c067c11 */ /* 0x000fe2000f8808ff */
[----:B------:R-:W-:Y:S01]  /*4db0*/  FMUL R27, R27, R88 ;  /* 0x000000581b1b7220 */ /* 0x000fe20000400000 */
[----:B------:R-:W-:Y:S01]  /*4dc0*/  F2FP.BF16.F32.PACK_AB R24, RZ, R24 ;  /* 0x00000018ff18723e */ /* 0x000fe200000010ff */
[-C--:B------:R-:W-:Y:S01]  /*4dd0*/  FMUL R28, R28, R88.reuse ;  /* 0x000000581c1c7220 */ /* 0x080fe20000400000 */
[----:B------:R-:W-:Y:S01]  /*4de0*/  LEA.HI.X R7, R92, UR5, R107, 0x1, P4 ;  /* 0x000000055c077c11 */ /* 0x000fe2000a0f0c6b */
[-C--:B------:R-:W-:Y:S01]  /*4df0*/  FMUL R29, R29, R88.reuse ;  /* 0x000000581d1d7220 */ /* 0x080fe20000400000 */
[----:B------:R-:W-:Y:S01]  /*4e00*/  F2FP.BF16.F32.PACK_AB R25, RZ, R25 ;  /* 0x00000019ff19723e */ /* 0x000fe200000010ff */
[-C--:B------:R-:W-:Y:S01]  /*4e10*/  FMUL R30, R30, R88.reuse ;  /* 0x000000581e1e7220 */ /* 0x080fe20000400000 */
[----:B------:R-:W-:Y:S01]  /*4e20*/  SHF.L.U64.HI R99, R98, 0x4, R99 ;  /* 0x0000000462637819 */ /* 0x000fe20000010263 */
[----:B------:R-:W-:Y:S01]  /*4e30*/  @P1 STG.E.U16 desc[UR36][R6.64], R24 ;  /* 0x0000001806001986 */ /* 0x000fe2000c101524 */
[----:B------:R-:W-:Y:S01]  /*4e40*/  ISETP.GT.AND P1, PT, R4, 0x8, PT ;  /* 0x000000080400780c */ /* 0x000fe20003f24270 */
[----:B------:R-:W-:Y:S01]  /*4e50*/  FMUL R31, R31, R88 ;  /* 0x000000581f1f7220 */ /* 0x000fe20000400000 */
[C---:B------:R-:W-:Y:S01]  /*4e60*/  ISETP.GT.AND P4, PT, R3.reuse, 0x8, P0 ;  /* 0x000000080300780c */ /* 0x040fe20000784270 */
[----:B------:R-:W-:Y:S01]  /*4e70*/  @P3 STG.E.U16 desc[UR36][R6.64+0x2], R25 ;  /* 0x0000021906003986 */ /* 0x000fe2000c101524 */
[----:B------:R-:W-:Y:S01]  /*4e80*/  LEA R8, P3, R98, R6, 0x4 ;  /* 0x0000000662087211 */ /* 0x000fe200078620ff */
[-C--:B------:R-:W-:Y:S01]  /*4e90*/  FMUL R32, R32, R88.reuse ;  /* 0x0000005820207220 */ /* 0x080fe20000400000 */
[----:B------:R-:W-:Y:S01]  /*4ea0*/  ISETP.GT.AND P2, PT, R3, 0x8, P2 ;  /* 0x000000080300780c */ /* 0x000fe20001744270 */
[-C--:B------:R-:W-:Y:S01]  /*4eb0*/  FMUL R33, R33, R88.reuse ;  /* 0x0000005821217220 */ /* 0x080fe20000400000 */
[----:B------:R-:W-:Y:S01]  /*4ec0*/  ISETP.GT.AND P0, PT, R4, 0x9, PT ;  /* 0x000000090400780c */ /* 0x000fe20003f04270 */
[----:B------:R-:W-:Y:S01]  /*4ed0*/  IMAD.X R9, R99, 0x1, R7, P3 ;  /* 0x0000000163097824 */ /* 0x000fe200018e0607 */
[C---:B------:R-:W-:Y:S01]  /*4ee0*/  ISETP.GT.AND P5, PT, R3.reuse, RZ, P1 ;  /* 0x000000ff0300720c */ /* 0x040fe20000fa4270 */
[-C--:B------:R-:W-:Y:S01]  /*4ef0*/  FMUL R34, R34, R88.reuse ;  /* 0x0000005822227220 */ /* 0x080fe20000400000 */
[----:B------:R-:W-:Y:S01]  /*4f00*/  ISETP.GT.AND P3, PT, R3, RZ, P0 ;  /* 0x000000ff0300720c */ /* 0x000fe20000764270 */
[----:B------:R-:W-:Y:S01]  /*4f10*/  FMUL R35, R35, R88 ;  /* 0x0000005823237220 */ /* 0x000fe20000400000 */
[----:B------:R-:W-:Y:S01]  /*4f20*/  F2FP.BF16.F32.PACK_AB R26, RZ, R26 ;  /* 0x0000001aff1a723e */ /* 0x000fe200000010ff */
[-C--:B------:R-:W-:Y:S01]  /*4f30*/  FMUL R36, R36, R88.reuse ;  /* 0x0000005824247220 */ /* 0x080fe20000400000 */
[----:B------:R-:W-:Y:S01]  /*4f40*/  F2FP.BF16.F32.PACK_AB R27, RZ, R27 ;  /* 0x0000001bff1b723e */ /* 0x000fe200000010ff */
[----:B------:R-:W-:Y:S01]  /*4f50*/  FMUL R37, R37, R88 ;  /* 0x0000005825257220 */ /* 0x000fe20000400000 */
[----:B------:R-:W-:Y:S01]  /*4f60*/  F2FP.BF16.F32.PACK_AB R28, RZ, R28 ;  /* 0x0000001cff1c723e */ /* 0x000fe200000010ff */
[----:B------:R-:W-:Y:S01]  /*4f70*/  @P2 STG.E.U16 desc[UR36][R8.64], R26 ;  /* 0x0000001a08002986 */ /* 0x000fe2000c101524 */
[----:B------:R-:W-:Y:S01]  /*4f80*/  F2FP.BF16.F32.PACK_AB R29, RZ, R29 ;  /* 0x0000001dff1d723e */ /* 0x000fe200000010ff */
[-C--:B------:R-:W-:Y:S01]  /*4f90*/  FMUL R38, R38, R88.reuse ;  /* 0x0000005826267220 */ /* 0x080fe20000400000 */
[----:B------:R-:W-:Y:S01]  /*4fa0*/  ISETP.GT.AND P2, PT, R3, 0x8, P1 ;  /* 0x000000080300780c */ /* 0x000fe20000f44270 */
[----:B------:R-:W-:Y:S01]  /*4fb0*/  @P4 STG.E.U16 desc[UR36][R8.64+0x2], R27 ;  /* 0x0000021b08004986 */ /* 0x000fe2000c101524 */
[----:B------:R-:W-:Y:S01]  /*4fc0*/  ISETP.GT.AND P1, PT, R4, 0x10, PT ;  /* 0x000000100400780c */ /* 0x000fe20003f24270 */
[----:B------:R-:W-:Y:S01]  /*4fd0*/  FMUL R39, R39, R88 ;  /* 0x0000005827277220 */ /* 0x000fe20000400000 */
[----:B------:R-:W-:Y:S01]  /*4fe0*/  F2FP.BF16.F32.PACK_AB R30, RZ, R30 ;  /* 0x0000001eff1e723e */ /* 0x000fe200000010ff */
[----:B------:R-:W-:Y:S01]  /*4ff0*/  @P5 STG.E.U16 desc[UR36][R6.64+0x10], R28 ;  /* 0x0000101c06005986 */ /* 0x000fe2000c101524 */
[C---:B------:R-:W-:Y:S01]  /*5000*/  ISETP.GT.AND P4, PT, R3.reuse, RZ, P1 ;  /* 0x000000ff0300720c */ /* 0x040fe20000f84270 */
[-C--:B------:R-:W-:Y:S01]  /*5010*/  FMUL R40, R40, R88.reuse ;  /* 0x0000005828287220 */ /* 0x080fe20000400000 */
[----:B------:R-:W-:Y:S01]  /*5020*/  F2FP.BF16.F32.PACK_AB R31, RZ, R31 ;  /* 0x0000001fff1f723e */ /* 0x000fe200000010ff */
[----:B------:R-:W-:Y:S01]  /*5030*/  @P3 STG.E.U16 desc[UR36][R6.64+0x12], R29 ;  /* 0x0000121d06003986 */ /* 0x000fe2000c101524 */
[----:B------:R-:W-:Y:S01]  /*5040*/  ISETP.GT.AND P3, PT, R3, 0x8, P0 ;  /* 0x000000080300780c */ /* 0x000fe20000764270 */
[----:B------:R-:W-:Y:S01]  /*5050*/  FMUL R41, R41, R88 ;  /* 0x0000005829297220 */ /* 0x000fe20000400000 */
[----:B------:R-:W-:Y:S01]  /*5060*/  ISETP.GT.AND P0, PT, R4, 0x11, PT ;  /* 0x000000110400780c */ /* 0x000fe20003f04270 */
[----:B------:R-:W-:Y:S01]  /*5070*/  @P2 STG.E.U16 desc[UR36][R8.64+0x10], R30 ;  /* 0x0000101e08002986 */ /* 0x000fe2000c101524 */
[----:B------:R-:W-:Y:S01]  /*5080*/  F2FP.BF16.F32.PACK_AB R32, RZ, R32 ;  /* 0x00000020ff20723e */ /* 0x000fe200000010ff */
[-C--:B------:R-:W-:Y:S01]  /*5090*/  FMUL R42, R42, R88.reuse ;  /* 0x000000582a2a7220 */ /* 0x080fe20000400000 */
[----:B------:R-:W-:Y:S01]  /*50a0*/  ISETP.GT.AND P5, PT, R3, RZ, P0 ;  /* 0x000000ff0300720c */ /* 0x000fe200007a4270 */
[-C--:B------:R-:W-:Y:S01]  /*50b0*/  FMUL R43, R43, R88.reuse ;  /* 0x000000582b2b7220 */ /* 0x080fe20000400000 */
[----:B------:R-:W-:Y:S01]  /*50c0*/  ISETP.GT.AND P2, PT, R3, 0x8, P1 ;  /* 0x000000080300780c */ /* 0x000fe20000f44270 */
[-C--:B------:R-:W-:Y:S01]  /*50d0*/  FMUL R44, R44, R88.reuse ;  /* 0x000000582c2c7220 */ /* 0x080fe20000400000 */
[----:B------:R-:W-:Y:S01]  /*50e0*/  ISETP.GT.AND P1, PT, R4, 0x18, PT ;  /* 0x000000180400780c */ /* 0x000fe20003f24270 */
[-C--:B------:R-:W-:Y:S01]  /*50f0*/  FMUL R45, R45, R88.reuse ;  /* 0x000000582d2d7220 */ /* 0x080fe20000400000 */
[----:B------:R-:W-:Y:S01]  /*5100*/  F2FP.BF16.F32.PACK_AB R33, RZ, R33 ;  /* 0x00000021ff21723e */ /* 0x000fe200000010ff */
[----:B------:R-:W-:Y:S01]  /*5110*/  @P3 STG.E.U16 desc[UR36][R8.64+0x12], R31 ;  /* 0x0000121f08003986 */ /* 0x000fe2000c101524 */
[C---:B------:R-:W-:Y:S01]  /*5120*/  ISETP.GT.AND P3, PT, R3.reuse, 0x8, P0 ;  /* 0x000000080300780c */ /* 0x040fe20000764270 */
[-C--:B------:R-:W-:Y:S01]  /*5130*/  FMUL R46, R46, R88.reuse ;  /* 0x000000582e2e7220 */ /* 0x080fe20000400000 */
[----:B------:R-:W-:Y:S01]  /*5140*/  ISETP.GT.AND P0, PT, R4, 0x19, PT ;  /* 0x000000190400780c */ /* 0x000fe20003f04270 */
[----:B------:R-:W-:Y:S01]  /*5150*/  @P4 STG.E.U16 desc[UR36][R6.64+0x20], R32 ;  /* 0x0000202006004986 */ /* 0x000fe2000c101524 */
[----:B------:R-:W-:Y:S01]  /*5160*/  ISETP.GT.AND P4, PT, R3, RZ, P1 ;  /* 0x000000ff0300720c */ /* 0x000fe20000f84270 */
[----:B------:R-:W-:Y:S01]  /*5170*/  FMUL R47, R47, R88 ;  /* 0x000000582f2f7220 */ /* 0x000fe20000400000 */
[----:B------:R-:W-:Y:S01]  /*5180*/  F2FP.BF16.F32.PACK_AB R34, RZ, R34 ;  /* 0x00000022ff22723e */ /* 0x000fe200000010ff */
[----:B------:R-:W-:Y:S01]  /*5190*/  @P5 STG.E.U16 desc[UR36][R6.64+0x22], R33 ;  /* 0x0000222106005986 */ /* 0x000fe2000c101524 */
[----:B------:R-:W-:Y:S01]  /*51a0*/  ISETP.GT.AND P5, PT, R3, RZ, P0 ;  /* 0x000000ff0300720c */ /* 0x000fe200007a4270 */
[----:B------:R-:W-:Y:S01]  /*51b0*/  FMUL R48, R48, R88 ;  /* 0x0000005830307220 */ /* 0x000fe20000400000 */
[----:B------:R-:W-:Y:S01]  /*51c0*/  F2FP.BF16.F32.PACK_AB R35, RZ, R35 ;  /* 0x00000023ff23723e */ /* 0x000fe200000010ff */
[----:B------:R-:W-:Y:S01]  /*51d0*/  @P2 STG.E.U16 desc[UR36][R8.64+0x20], R34 ;  /* 0x0000202208002986 */ /* 0x000fe2000c101524 */
[----:B------:R-:W-:Y:S01]  /*51e0*/  F2FP.BF16.F32.PACK_AB R36, RZ, R36 ;  /* 0x00000024ff24723e */ /* 0x000fe200000010ff */
[-C--:B------:R-:W-:Y:S01]  /*51f0*/  FMUL R49, R49, R88.reuse ;  /* 0x0000005831317220 */ /* 0x080fe20000400000 */
[C---:B------:R-:W-:Y:S01]  /*5200*/  ISETP.GT.AND P2, PT, R3.reuse, 0x8, P1 ;  /* 0x000000080300780c */ /* 0x040fe20000f44270 */
[----:B------:R-:W-:Y:S01]  /*5210*/  @P3 STG.E.U16 desc[UR36][R8.64+0x22], R35 ;  /* 0x0000222308003986 */ /* 0x000fe2000c101524 */
[----:B------:R-:W-:Y:S01]  /*5220*/  ISETP.GT.AND P1, PT, R4, 0x20, PT ;  /* 0x000000200400780c */ /* 0x000fe20003f24270 */
[-C--:B------:R-:W-:Y:S01]  /*5230*/  FMUL R50, R50, R88.reuse ;  /* 0x0000005832327220 */ /* 0x080fe20000400000 */
[----:B------:R-:W-:Y:S01]  /*5240*/  F2FP.BF16.F32.PACK_AB R37, RZ, R37 ;  /* 0x00000025ff25723e */ /* 0x000fe200000010ff */
[----:B------:R-:W-:Y:S01]  /*5250*/  @P4 STG.E.U16 desc[UR36][R6.64+0x30], R36 ;  /* 0x0000302406004986 */ /* 0x000fe2000c101524 */
[----:B------:R-:W-:Y:S01]  /*5260*/  ISETP.GT.AND P3, PT, R3, 0x8, P0 ;  /* 0x000000080300780c */ /* 0x000fe20000764270 */
[-C--:B------:R-:W-:Y:S01]  /*5270*/  FMUL R51, R51, R88.reuse ;  /* 0x0000005833337220 */ /* 0x080fe20000400000 */
[----:B------:R-:W-:Y:S01]  /*5280*/  ISETP.GT.AND P0, PT, R4, 0x21, PT ;  /* 0x000000210400780c */ /* 0x000fe20003f04270 */
[----:B------:R-:W-:Y:S01]  /*5290*/  @P5 STG.E.U16 desc[UR36][R6.64+0x32], R37 ;  /* 0x0000322506005986 */ /* 0x000fe2000c101524 */
[----:B------:R-:W-:Y:S01]  /*52a0*/  ISETP.GT.AND P4, PT, R3, RZ, P1 ;  /* 0x000000ff0300720c */ /* 0x000fe20000f84270 */
[----:B------:R-:W-:Y:S01]  /*52b0*/  FMUL R52, R52, R88 ;  /* 0x0000005834347220 */ /* 0x000fe20000400000 */
[----:B------:R-:W-:Y:S01]  /*52c0*/  F2FP.BF16.F32.PACK_AB R38, RZ, R38 ;  /* 0x00000026ff26723e */ /* 0x000fe200000010ff */
[-C--:B------:R-:W-:Y:S01]  /*52d0*/  FMUL R53, R53, R88.reuse ;  /* 0x0000005835357220 */ /* 0x080fe20000400000 */
        /* <DEDUP_REMOVED lines=113> */
[----:B------:R-:W-:Y:S01]  /*59f0*/  FMUL R87, R87, R88 ;  /* 0x0000005857577220 */ /* 0x000fe20000400000 */
[----:B------:R-:W-:Y:S01]  /*5a00*/  ISETP.GT.AND P0, PT, R4, 0x51, PT ;  /* 0x000000510400780c */ /* 0x000fe20003f04270 */
[----:B------:R-:W-:Y:S01]  /*5a10*/  @P5 STG.E.U16 desc[UR36][R6.64+0x92], R61 ;  /* 0x0000923d06005986 */ /* 0x000fe2000c101524 */
[----:B------:R-:W-:-:S02]  /*5a20*/  ISETP.GT.AND P4, PT, R3, RZ, P1 ;  /* 0x000000ff0300720c */ /* 0x000fc40000f84270 */
[----:B------:R-:W-:Y:S02]  /*5a30*/  F2FP.BF16.F32.PACK_AB R62, RZ, R62 ;  /* 0x0000003eff3e723e */ /* 0x000fe400000010ff */
[C---:B------:R-:W-:Y:S02]  /*5a40*/  ISETP.GT.AND P5, PT, R3.reuse, RZ, P0 ;  /* 0x000000ff0300720c */ /* 0x040fe400007a4270 */
[----:B------:R-:W-:Y:S01]  /*5a50*/  F2FP.BF16.F32.PACK_AB R63, RZ, R63 ;  /* 0x0000003fff3f723e */ /* 0x000fe200000010ff */
[----:B------:R-:W-:Y:S01]  /*5a60*/  @P2 STG.E.U16 desc[UR36][R8.64+0x90], R62 ;  /* 0x0000903e08002986 */ /* 0x000fe2000c101524 */
[----:B------:R-:W-:Y:S02]  /*5a70*/  F2FP.BF16.F32.PACK_AB R64, RZ, R64 ;  /* 0x00000040ff40723e */ /* 0x000fe400000010ff */
[----:B------:R-:W-:Y:S01]  /*5a80*/  ISETP.GT.AND P2, PT, R3, 0x8, P1 ;  /* 0x000000080300780c */ /* 0x000fe20000f44270 */
[----:B------:R-:W-:Y:S01]  /*5a90*/  @P3 STG.E.U16 desc[UR36][R8.64+0x92], R63 ;  /* 0x0000923f08003986 */ /* 0x000fe2000c101524 */
[----:B------:R-:W-:-:S02]  /*5aa0*/  ISETP.GT.AND P1, PT, R4, 0x58, PT ;  /* 0x000000580400780c */ /* 0x000fc40003f24270 */
[----:B------:R-:W-:Y:S01]  /*5ab0*/  F2FP.BF16.F32.PACK_AB R65, RZ, R65 ;  /* 0x00000041ff41723e */ /* 0x000fe200000010ff */
[----:B------:R-:W-:Y:S01]  /*5ac0*/  @P4 STG.E.U16 desc[UR36][R6.64+0xa0], R64 ;  /* 0x0000a04006004986 */ /* 0x000fe2000c101524 */
[C---:B------:R-:W-:Y:S02]  /*5ad0*/  ISETP.GT.AND P3, PT, R3.reuse, 0x8, P0 ;  /* 0x000000080300780c */ /* 0x040fe40000764270 */
[----:B------:R-:W-:Y:S01]  /*5ae0*/  ISETP.GT.AND P0, PT, R4, 0x59, PT ;  /* 0x000000590400780c */ /* 0x000fe20003f04270 */
[----:B------:R-:W-:Y:S01]  /*5af0*/  @P5 STG.E.U16 desc[UR36][R6.64+0xa2], R65 ;  /* 0x0000a24106005986 */ /* 0x000fe2000c101524 */
[C---:B------:R-:W-:Y:S02]  /*5b00*/  ISETP.GT.AND P4, PT, R3.reuse, RZ, P1 ;  /* 0x000000ff0300720c */ /* 0x040fe40000f84270 */
[----:B------:R-:W-:Y:S02]  /*5b10*/  F2FP.BF16.F32.PACK_AB R66, RZ, R66 ;  /* 0x00000042ff42723e */ /* 0x000fe400000010ff */
[----:B------:R-:W-:-:S02]  /*5b20*/  ISETP.GT.AND P5, PT, R3, RZ, P0 ;  /* 0x000000ff0300720c */ /* 0x000fc400007a4270 */
[----:B------:R-:W-:Y:S01]  /*5b30*/  F2FP.BF16.F32.PACK_AB R67, RZ, R67 ;  /* 0x00000043ff43723e */ /* 0x000fe200000010ff */
[----:B------:R-:W-:Y:S01]  /*5b40*/  @P2 STG.E.U16 desc[UR36][R8.64+0xa0], R66 ;  /* 0x0000a04208002986 */ /* 0x000fe2000c101524 */
[----:B------:R-:W-:Y:S02]  /*5b50*/  F2FP.BF16.F32.PACK_AB R68, RZ, R68 ;  /* 0x00000044ff44723e */ /* 0x000fe400000010ff */
[C---:B------:R-:W-:Y:S01]  /*5b60*/  ISETP.GT.AND P2, PT, R3.reuse, 0x8, P1 ;  /* 0x000000080300780c */ /* 0x040fe20000f44270 */
[----:B------:R-:W-:Y:S01]  /*5b70*/  @P3 STG.E.U16 desc[UR36][R8.64+0xa2], R67 ;  /* 0x0000a24308003986 */ /* 0x000fe2000c101524 */
[----:B------:R-:W-:Y:S02]  /*5b80*/  ISETP.GT.AND P1, PT, R4, 0x60, PT ;  /* 0x000000600400780c */ /* 0x000fe40003f24270 */
[----:B------:R-:W-:Y:S01]  /*5b90*/  F2FP.BF16.F32.PACK_AB R69, RZ, R69 ;  /* 0x00000045ff45723e */ /* 0x000fe200000010ff */
[----:B------:R-:W-:Y:S01]  /*5ba0*/  @P4 STG.E.U16 desc[UR36][R6.64+0xb0], R68 ;  /* 0x0000b04406004986 */ /* 0x000fe2000c101524 */
[----:B------:R-:W-:-:S02]  /*5bb0*/  ISETP.GT.AND P3, PT, R3, 0x8, P0 ;  /* 0x000000080300780c */ /* 0x000fc40000764270 */
[----:B------:R-:W-:Y:S01]  /*5bc0*/  ISETP.GT.AND P0, PT, R4, 0x61, PT ;  /* 0x000000610400780c */ /* 0x000fe20003f04270 */
[----:B------:R-:W-:Y:S01]  /*5bd0*/  @P5 STG.E.U16 desc[UR36][R6.64+0xb2], R69 ;  /* 0x0000b24506005986 */ /* 0x000fe2000c101524 */
[C---:B------:R-:W-:Y:S02]  /*5be0*/  ISETP.GT.AND P4, PT, R3.reuse, RZ, P1 ;  /* 0x000000ff0300720c */ /* 0x040fe40000f84270 */
[----:B------:R-:W-:Y:S02]  /*5bf0*/  ISETP.GT.AND P5, PT, R3, RZ, P0 ;  /* 0x000000ff0300720c */ /* 0x000fe400007a4270 */
[----:B------:R-:W-:Y:S02]  /*5c00*/  F2FP.BF16.F32.PACK_AB R70, RZ, R70 ;  /* 0x00000046ff46723e */ /* 0x000fe400000010ff */
[----:B------:R-:W-:Y:S02]  /*5c10*/  F2FP.BF16.F32.PACK_AB R71, RZ, R71 ;  /* 0x00000047ff47723e */ /* 0x000fe400000010ff */
[----:B------:R-:W-:Y:S01]  /*5c20*/  F2FP.BF16.F32.PACK_AB R72, RZ, R72 ;  /* 0x00000048ff48723e */ /* 0x000fe200000010ff */
[----:B------:R-:W-:Y:S01]  /*5c30*/  @P2 STG.E.U16 desc[UR36][R8.64+0xb0], R70 ;  /* 0x0000b04608002986 */ /* 0x000fe2000c101524 */
[----:B------:R-:W-:-:S02]  /*5c40*/  F2FP.BF16.F32.PACK_AB R73, RZ, R73 ;  /* 0x00000049ff49723e */ /* 0x000fc400000010ff */
[C---:B------:R-:W-:Y:S01]  /*5c50*/  ISETP.GT.AND P1, PT, R3.reuse, 0x8, P1 ;  /* 0x000000080300780c */ /* 0x040fe20000f24270 */
[----:B------:R-:W-:Y:S01]  /*5c60*/  @P3 STG.E.U16 desc[UR36][R8.64+0xb2], R71 ;  /* 0x0000b24708003986 */ /* 0x000fe2000c101524 */
[C---:B------:R-:W-:Y:S02]  /*5c70*/  ISETP.GT.AND P2, PT, R3.reuse, 0x8, P0 ;  /* 0x000000080300780c */ /* 0x040fe40000744270 */
[C---:B------:R-:W-:Y:S01]  /*5c80*/  ISETP.GT.AND P0, PT, R4.reuse, 0x69, PT ;  /* 0x000000690400780c */ /* 0x040fe20003f04270 */
[----:B------:R-:W-:Y:S01]  /*5c90*/  @P4 STG.E.U16 desc[UR36][R6.64+0xc0], R72 ;  /* 0x0000c04806004986 */ /* 0x000fe2000c101524 */
[----:B------:R-:W-:Y:S02]  /*5ca0*/  ISETP.GT.AND P4, PT, R4, 0x68, PT ;  /* 0x000000680400780c */ /* 0x000fe40003f84270 */
[----:B------:R-:W-:Y:S01]  /*5cb0*/  F2FP.BF16.F32.PACK_AB R74, RZ, R74 ;  /* 0x0000004aff4a723e */ /* 0x000fe200000010ff */
[----:B------:R-:W-:Y:S01]  /*5cc0*/  @P5 STG.E.U16 desc[UR36][R6.64+0xc2], R73 ;  /* 0x0000c24906005986 */ /* 0x000fe2000c101524 */
[----:B------:R-:W-:-:S02]  /*5cd0*/  ISETP.GT.AND P5, PT, R3, RZ, P4 ;  /* 0x000000ff0300720c */ /* 0x000fc400027a4270 */
[C---:B------:R-:W-:Y:S01]  /*5ce0*/  ISETP.GT.AND P3, PT, R3.reuse, RZ, P0 ;  /* 0x000000ff0300720c */ /* 0x040fe20000764270 */
[----:B------:R-:W-:Y:S01]  /*5cf0*/  @P1 STG.E.U16 desc[UR36][R8.64+0xc0], R74 ;  /* 0x0000c04a08001986 */ /* 0x000fe2000c101524 */
[----:B------:R-:W-:Y:S02]  /*5d00*/  F2FP.BF16.F32.PACK_AB R75, RZ, R75 ;  /* 0x0000004bff4b723e */ /* 0x000fe400000010ff */
[----:B------:R-:W-:Y:S02]  /*5d10*/  F2FP.BF16.F32.PACK_AB R76, RZ, R76 ;  /* 0x0000004cff4c723e */ /* 0x000fe400000010ff */
[C---:B------:R-:W-:Y:S01]  /*5d20*/  ISETP.GT.AND P4, PT, R3.reuse, 0x8, P4 ;  /* 0x000000080300780c */ /* 0x040fe20002784270 */
[----:B------:R-:W-:Y:S01]  /*5d30*/  @P2 STG.E.U16 desc[UR36][R8.64+0xc2], R75 ;  /* 0x0000c24b08002986 */ /* 0x000fe2000c101524 */
[----:B------:R-:W-:Y:S02]  /*5d40*/  F2FP.BF16.F32.PACK_AB R77, RZ, R77 ;  /* 0x0000004dff4d723e */ /* 0x000fe400000010ff */
[----:B------:R-:W-:Y:S01]  /*5d50*/  ISETP.GT.AND P2, PT, R4, 0x71, PT ;  /* 0x000000710400780c */ /* 0x000fe20003f44270 */
[----:B------:R-:W-:Y:S01]  /*5d60*/  @P5 STG.E.U16 desc[UR36][R6.64+0xd0], R76 ;  /* 0x0000d04c06005986 */ /* 0x000fe2000c101524 */
[----:B------:R-:W-:-:S02]  /*5d70*/  ISETP.GT.AND P5, PT, R3, 0x8, P0 ;  /* 0x000000080300780c */ /* 0x000fc400007a4270 */
[C---:B------:R-:W-:Y:S01]  /*5d80*/  ISETP.GT.AND P1, PT, R4.reuse, 0x78, PT ;  /* 0x000000780400780c */ /* 0x040fe20003f24270 */
[----:B------:R-:W-:Y:S01]  /*5d90*/  @P3 STG.E.U16 desc[UR36][R6.64+0xd2], R77 ;  /* 0x0000d24d06003986 */ /* 0x000fe2000c101524 */
[C---:B------:R-:W-:Y:S02]  /*5da0*/  ISETP.GT.AND P3, PT, R4.reuse, 0x70, PT ;  /* 0x000000700400780c */ /* 0x040fe40003f64270 */
[----:B------:R-:W-:Y:S01]  /*5db0*/  ISETP.GT.AND P0, PT, R4, 0x79, PT ;  /* 0x000000790400780c */ /* 0x000fe20003f04270 */
[----:B------:R-:W-:Y:S01]  /*5dc0*/  @P4 IMAD.MOV.U32 R4, RZ, RZ, R8 ;  /* 0x000000ffff044224 */ /* 0x000fe200078e0008 */
[----:B------:R-:W-:Y:S01]  /*5dd0*/  F2FP.BF16.F32.PACK_AB R78, RZ, R78 ;  /* 0x0000004eff4e723e */ /* 0x000fe200000010ff */
[----:B------:R-:W-:Y:S01]  /*5de0*/  @P4 IMAD.MOV.U32 R5, RZ, RZ, R9 ;  /* 0x000000ffff054224 */ /* 0x000fe200078e0009 */
[----:B------:R-:W-:Y:S02]  /*5df0*/  F2FP.BF16.F32.PACK_AB R79, RZ, R79 ;  /* 0x0000004fff4f723e */ /* 0x000fe400000010ff */
[----:B------:R-:W-:-:S02]  /*5e00*/  F2FP.BF16.F32.PACK_AB R80, RZ, R80 ;  /* 0x00000050ff50723e */ /* 0x000fc400000010ff */
[----:B------:R0:W-:Y:S01]  /*5e10*/  @P4 STG.E.U16 desc[UR36][R4.64+0xd0], R78 ;  /* 0x0000d04e04004986 */ /* 0x0001e2000c101524 */
[C---:B------:R-:W-:Y:S02]  /*5e20*/  ISETP.GT.AND P4, PT, R3.reuse, RZ, P2 ;  /* 0x000000ff0300720c */ /* 0x040fe40001784270 */
[----:B------:R-:W-:Y:S02]  /*5e30*/  F2FP.BF16.F32.PACK_AB R81, RZ, R81 ;  /* 0x00000051ff51723e */ /* 0x000fe400000010ff */
[----:B------:R-:W-:Y:S02]  /*5e40*/  ISETP.GT.AND P2, PT, R3, 0x8, P2 ;  /* 0x000000080300780c */ /* 0x000fe40001744270 */
[----:B------:R-:W-:Y:S02]  /*5e50*/  F2FP.BF16.F32.PACK_AB R82, RZ, R82 ;  /* 0x00000052ff52723e */ /* 0x000fe400000010ff */
[----:B------:R-:W-:Y:S02]  /*5e60*/  F2FP.BF16.F32.PACK_AB R83, RZ, R83 ;  /* 0x00000053ff53723e */ /* 0x000fe400000010ff */
[----:B------:R-:W-:Y:S01]  /*5e70*/  F2FP.BF16.F32.PACK_AB R84, RZ, R84 ;  /* 0x00000054ff54723e */ /* 0x000fe200000010ff */
[----:B0-----:R-:W-:Y:S01]  /*5e80*/  @P5 IMAD.MOV.U32 R4, RZ, RZ, R8 ;  /* 0x000000ffff045224 */ /* 0x001fe200078e0008 */
[----:B------:R-:W-:Y:S01]  /*5e90*/  F2FP.BF16.F32.PACK_AB R85, RZ, R85 ;  /* 0x00000055ff55723e */ /* 0x000fe200000010ff */
[----:B------:R-:W-:Y:S01]  /*5ea0*/  @P5 IMAD.MOV.U32 R5, RZ, RZ, R9 ;  /* 0x000000ffff055224 */ /* 0x000fe200078e0009 */
[----:B------:R-:W-:-:S02]  /*5eb0*/  F2FP.BF16.F32.PACK_AB R86, RZ, R86 ;  /* 0x00000056ff56723e */ /* 0x000fc400000010ff */
[----:B------:R-:W-:Y:S02]  /*5ec0*/  F2FP.BF16.F32.PACK_AB R87, RZ, R87 ;  /* 0x00000057ff57723e */ /* 0x000fe400000010ff */
[----:B------:R0:W-:Y:S01]  /*5ed0*/  @P5 STG.E.U16 desc[UR36][R4.64+0xd2], R79 ;  /* 0x0000d24f04005986 */ /* 0x0001e2000c101524 */
[C---:B------:R-:W-:Y:S02]  /*5ee0*/  ISETP.GT.AND P5, PT, R3.reuse, RZ, P3 ;  /* 0x000000ff0300720c */ /* 0x040fe40001fa4270 */
[----:B------:R-:W-:-:S11]  /*5ef0*/  ISETP.GT.AND P3, PT, R3, 0x8, P3 ;  /* 0x000000080300780c */ /* 0x000fd60001f64270 */
[----:B0-----:R-:W-:Y:S02]  /*5f00*/  @P5 IMAD.MOV.U32 R4, RZ, RZ, R6 ;  /* 0x000000ffff045224 */ /* 0x001fe400078e0006 */
[----:B------:R-:W-:-:S05]  /*5f10*/  @P5 IMAD.MOV.U32 R5, RZ, RZ, R7 ;  /* 0x000000ffff055224 */ /* 0x000fca00078e0007 */
[----:B------:R0:W-:Y:S01]  /*5f20*/  @P5 STG.E.U16 desc[UR36][R4.64+0xe0], R80 ;  /* 0x0000e05004005986 */ /* 0x0001e2000c101524 */
[C---:B------:R-:W-:Y:S02]  /*5f30*/  ISETP.GT.AND P5, PT, R3.reuse, RZ, P0 ;  /* 0x000000ff0300720c */ /* 0x040fe400007a4270 */
[----:B------:R-:W-:Y:S01]  /*5f40*/  ISETP.GT.AND P0, PT, R3, 0x8, P0 ;  /* 0x000000080300780c */ /* 0x000fe20000704270 */
[----:B0-----:R-:W-:Y:S02]  /*5f50*/  @P4 IMAD.MOV.U32 R4, RZ, RZ, R6 ;  /* 0x000000ffff044224 */ /* 0x001fe400078e0006 */
[----:B------:R-:W-:-:S05]  /*5f60*/  @P4 IMAD.MOV.U32 R5, RZ, RZ, R7 ;  /* 0x000000ffff054224 */ /* 0x000fca00078e0007 */
[----:B------:R0:W-:Y:S01]  /*5f70*/  @P4 STG.E.U16 desc[UR36][R4.64+0xe2], R81 ;  /* 0x0000e25104004986 */ /* 0x0001e2000c101524 */
[C---:B------:R-:W-:Y:S02]  /*5f80*/  ISETP.GT.AND P4, PT, R3.reuse, RZ, P1 ;  /* 0x000000ff0300720c */ /* 0x040fe40000f84270 */
[----:B------:R-:W-:Y:S01]  /*5f90*/  ISETP.GT.AND P1, PT, R3, 0x8, P1 ;  /* 0x000000080300780c */ /* 0x000fe20000f24270 */
[----:B0-----:R-:W-:Y:S02]  /*5fa0*/  @P3 IMAD.MOV.U32 R4, RZ, RZ, R8 ;  /* 0x000000ffff043224 */ /* 0x001fe400078e0008 */
[----:B------:R-:W-:-:S05]  /*5fb0*/  @P3 IMAD.MOV.U32 R5, RZ, RZ, R9 ;  /* 0x000000ffff053224 */ /* 0x000fca00078e0009 */
[----:B------:R0:W-:Y:S02]  /*5fc0*/  @P3 STG.E.U16 desc[UR36][R4.64+0xe0], R82 ;  /* 0x0000e05204003986 */ /* 0x0001e4000c101524 */
[----:B0-----:R-:W-:Y:S02]  /*5fd0*/  @P2 IMAD.MOV.U32 R4, RZ, RZ, R8 ;  /* 0x000000ffff042224 */ /* 0x001fe400078e0008 */
[----:B------:R-:W-:-:S05]  /*5fe0*/  @P2 IMAD.MOV.U32 R5, RZ, RZ, R9 ;  /* 0x000000ffff052224 */ /* 0x000fca00078e0009 */
[----:B------:R0:W-:Y:S02]  /*5ff0*/  @P2 STG.E.U16 desc[UR36][R4.64+0xe2], R83 ;  /* 0x0000e25304002986 */ /* 0x0001e4000c101524 */
[----:B0-----:R-:W-:Y:S02]  /*6000*/  @P4 IMAD.MOV.U32 R4, RZ, RZ, R6 ;  /* 0x000000ffff044224 */ /* 0x001fe400078e0006 */
[----:B------:R-:W-:-:S05]  /*6010*/  @P4 IMAD.MOV.U32 R5, RZ, RZ, R7 ;  /* 0x000000ffff054224 */ /* 0x000fca00078e0007 */
[----:B------:R0:W-:Y:S04]  /*6020*/  @P4 STG.E.U16 desc[UR36][R4.64+0xf0], R84 ;  /* 0x0000f05404004986 */ /* 0x0001e8000c101524 */
[----:B------:R1:W-:Y:S01]  /*6030*/  @P5 STG.E.U16 desc[UR36][R6.64+0xf2], R85 ;  /* 0x0000f25506005986 */ /* 0x0003e2000c101524 */
[----:B0-----:R-:W-:Y:S02]  /*6040*/  @P1 IMAD.MOV.U32 R4, RZ, RZ, R8 ;  /* 0x000000ffff041224 */ /* 0x001fe400078e0008 */
[----:B------:R-:W-:-:S05]  /*6050*/  @P1 IMAD.MOV.U32 R5, RZ, RZ, R9 ;  /* 0x000000ffff051224 */ /* 0x000fca00078e0009 */
[----:B------:R1:W-:Y:S04]  /*6060*/  @P1 STG.E.U16 desc[UR36][R4.64+0xf0], R86 ;  /* 0x0000f05604001986 */ /* 0x0003e8000c101524 */
[----:B------:R1:W-:Y:S02]  /*6070*/  @P0 STG.E.U16 desc[UR36][R8.64+0xf2], R87 ;  /* 0x0000f25708000986 */ /* 0x0003e4000c101524 */
.L_x_161:
[----:B------:R-:W-:Y:S05]  /*6080*/  BSYNC B0 ;  /* 0x0000000000007941 */ /* 0x000fea0003800000 */
.L_x_35:
[----:B------:R-:W-:Y:S01]  /*6090*/  ULDC UR4, c[0x0][0xc] ;  /* 0x0000030000047ab9 */ /* 0x000fe20000000800 */
[----:B------:R-:W-:Y:S01]  /*60a0*/  ULDC UR5, c[0x0][0x10] ;  /* 0x0000040000057ab9 */ /* 0x000fe20000000800 */
[----:B------:R-:W4:Y:S01]  /*60b0*/  LDC R3, c[0x0][0x14] ;  /* 0x00000500ff037b82 */ /* 0x000f220000000800 */
[----:B------:R-:W-:Y:S01]  /*60c0*/  UIMAD.WIDE.U32 UR4, UR4, UR5, URZ ;  /* 0x00000005040472a5 */ /* 0x000fe2000f8e003f */
[----:B------:R-:W-:Y:S02]  /*60d0*/  IMAD.MOV.U32 R93, RZ, RZ, -0x1 ;  /* 0xffffffffff5d7424 */ /* 0x000fe400078e00ff */
[----:B------:R-:W-:-:S03]  /*60e0*/  IMAD.MOV.U32 R91, RZ, RZ, -0x1 ;  /* 0xffffffffff5b7424 */ /* 0x000fc600078e00ff */
[----:B----4-:R-:W-:-:S04]  /*60f0*/  IMAD.WIDE.U32 R16, R3, UR4, R16 ;  /* 0x0000000403107c25 */ /* 0x010fc8000f8e0010 */
[----:B------:R-:W-:Y:S01]  /*6100*/  IMAD R3, R3, UR5, RZ ;  /* 0x0000000503037c24 */ /* 0x000fe2000f8e02ff */
[----:B------:R-:W-:Y:S02]  /*6110*/  ULDC.64 UR4, c[0x0][0x650] ;  /* 0x0001940000047ab9 */ /* 0x000fe40000000a00 */
[----:B------:R-:W-:Y:S01]  /*6120*/  ISETP.GE.U32.AND P0, PT, R16, UR4, PT ;  /* 0x0000000410007c0c */ /* 0x000fe2000bf06070 */
[--C-:B------:R-:W-:Y:S01]  /*6130*/  IMAD.IADD R17, R17, 0x1, R3.reuse ;  /* 0x0000000111117824 */ /* 0x100fe200078e0203 */
[----:B------:R-:W-:-:S04]  /*6140*/  PRMT R3, RZ, 0x7610, R3 ;  /* 0x00007610ff037816 */ /* 0x000fc80000000003 */
[----:B------:R-:W-:-:S13]  /*6150*/  ISETP.GE.U32.AND.EX P0, PT, R17, UR5, PT, P0 ;  /* 0x0000000511007c0c */ /* 0x000fda000bf06100 */
[----:B------:R-:W-:Y:S05]  /*6160*/  @P0 BRA `(.L_x_162) ;  /* 0x0000000400640947 */ /* 0x000fea0003800000 */
[----:B---3--:R-:W3:Y:S01]  /*6170*/  S2R R12, SR_CTAID.X ;  /* 0x00000000000c7919 */ /* 0x008ee20000002500 */
[----:B------:R-:W4:Y:S01]  /*6180*/  LDC.64 R10, c[0x0][0x628] ;  /* 0x00018a00ff0a7b82 */ /* 0x000f220000000a00 */
[----:B------:R-:W-:Y:S01]  /*6190*/  ULDC UR4, c[0x0][0x150] ;  /* 0x0000540000047ab9 */ /* 0x000fe20000000800 */
[----:B-12---:R-:W-:Y:S01]  /*61a0*/  IMAD.MOV.U32 R8, RZ, RZ, R16 ;  /* 0x000000ffff087224 */ /* 0x006fe200078e0010 */
[----:B-----5:R-:W1:Y:S01]  /*61b0*/  S2R R24, SR_CTAID.Y ;  /* 0x0000000000187919 */ /* 0x020e620000002600 */
[----:B------:R-:W-:-:S04]  /*61c0*/  IMAD.MOV.U32 R9, RZ, RZ, R17 ;  /* 0x000000ffff097224 */ /* 0x000fc800078e0011 */
[----:B------:R-:W2:Y:S08]  /*61d0*/  LDC R21, c[0x0][0x144] ;  /* 0x00005100ff157b82 */ /* 0x000eb00000000800 */
[----:B------:R-:W0:Y:S08]  /*61e0*/  LDC R0, c[0x0][0x630] ;  /* 0x00018c00ff007b82 */ /* 0x000e300000000800 */
[----:B------:R-:W0:Y:S01]  /*61f0*/  LDC.64 R14, c[0x0][0x620] ;  /* 0x00018800ff0e7b82 */ /* 0x000e220000000a00 */
[----:B----4-:R-:W-:-:S04]  /*6200*/  ISETP.NE.U32.AND P0, PT, R10, RZ, PT ;  /* 0x000000ff0a00720c */ /* 0x010fc80003f05070 */
[----:B------:R-:W-:Y:S02]  /*6210*/  ISETP.NE.AND.EX P0, PT, R11, RZ, PT, P0 ;  /* 0x000000ff0b00720c */ /* 0x000fe40003f05300 */
[----:B---3--:R-:W-:-:S05]  /*6220*/  I2FP.F32.U32 R3, R12 ;  /* 0x0000000c00037245 */ /* 0x008fca0000201000 */
[----:B------:R-:W-:-:S04]  /*6230*/  FMUL R3, R3, UR4 ;  /* 0x0000000403037c20 */ /* 0x000fc80008400000 */
[----:B------:R3:W4:Y:S02]  /*6240*/  F2I.U32.TRUNC.NTZ R20, R3 ;  /* 0x0000000300147305 */ /* 0x000724000020f000 */
[----:B-12---:R-:W-:Y:S05]  /*6250*/  @!P0 BRA `(.L_x_163) ;  /* 0x0000000000288947 */ /* 0x006fea0003800000 */
[----:B---3--:R-:W1:Y:S02]  /*6260*/  LDC R3, c[0x0][0x634] ;  /* 0x00018d00ff037b82 */ /* 0x008e640000000800 */
[----:B-1----:R-:W-:-:S05]  /*6270*/  IADD3 R3, P0, R16, R3, RZ ;  /* 0x0000000310037210 */ /* 0x002fca0007f1e0ff */
[----:B------:R-:W-:-:S04]  /*6280*/  IMAD.X R13, RZ, RZ, R17, P0 ;  /* 0x000000ffff0d7224 */ /* 0x000fc800000e0611 */
[----:B0-----:R-:W-:-:S04]  /*6290*/  IMAD.WIDE.U32 R4, R13, R10, RZ ;  /* 0x0000000a0d047225 */ /* 0x001fc800078e00ff */
[----:B------:R-:W-:-:S04]  /*62a0*/  IMAD.WIDE.U32 R6, P0, R3, R11, R4 ;  /* 0x0000000b03067225 */ /* 0x000fc80007800004 */
[----:B------:R-:W-:-:S04]  /*62b0*/  IMAD.WIDE.U32 R4, R3, R10, RZ ;  /* 0x0000000a03047225 */ /* 0x000fc800078e00ff */
[----:B------:R-:W-:Y:S01]  /*62c0*/  IMAD.X R9, RZ, RZ, RZ, P0 ;  /* 0x000000ffff097224 */ /* 0x000fe200000e06ff */
[----:B------:R-:W-:Y:S01]  /*62d0*/  IADD3 RZ, P0, R5, R6, RZ ;  /* 0x0000000605ff7210 */ /* 0x000fe20007f1e0ff */
[----:B------:R-:W-:-:S04]  /*62e0*/  IMAD.MOV.U32 R8, RZ, RZ, R7 ;  /* 0x000000ffff087224 */ /* 0x000fc800078e0007 */
[----:B------:R-:W-:-:S08]  /*62f0*/  IMAD.WIDE.U32.X R8, R13, R11, R8, P0 ;  /* 0x0000000b0d087225 */ /* 0x000fd000000e0408 */
.L_x_163:
[----:B------:R-:W1:Y:S01]  /*6300*/  LDC.64 R28, c[0x0][0x640] ;  /* 0x00019000ff1c7b82 */ /* 0x000e620000000a00 */
[-CC-:B0-----:R-:W-:Y:S01]  /*6310*/  SHF.R.U64 R91, R8, R0.reuse, R9.reuse ;  /* 0x00000000085b7219 */ /* 0x181fe20000001209 */
[----:B----4-:R-:W-:Y:S01]  /*6320*/  IMAD.MOV R20, RZ, RZ, -R20 ;  /* 0x000000ffff147224 */ /* 0x010fe200078e0a14 */
[----:B------:R-:W-:Y:S01]  /*6330*/  SHF.R.U32.HI R0, RZ, R0, R9 ;  /* 0x00000000ff007219 */ /* 0x000fe20000011609 */
[----:B------:R-:W-:Y:S01]  /*6340*/  ULDC UR4, c[0x0][0x154] ;  /* 0x0000550000047ab9 */ /* 0x000fe20000000800 */
[----:B---3--:R-:W-:Y:S01]  /*6350*/  IADD3 R3, P0, RZ, -R91, RZ ;  /* 0x8000005bff037210 */ /* 0x008fe20007f1e0ff */
[----:B------:R-:W-:Y:S02]  /*6360*/  IMAD R21, R21, R20, R12 ;  /* 0x0000001415157224 */ /* 0x000fe400078e020c */
[----:B------:R-:W0:Y:S01]  /*6370*/  LDC R6, c[0x0][0x618] ;  /* 0x00018600ff067b82 */ /* 0x000e220000000800 */
[----:B------:R-:W-:Y:S02]  /*6380*/  IMAD.MOV.U32 R7, RZ, RZ, 0x1 ;  /* 0x00000001ff077424 */ /* 0x000fe400078e00ff */
[----:B------:R-:W-:-:S04]  /*6390*/  IMAD.X R5, RZ, RZ, ~R0, P0 ;  /* 0x000000ffff057224 */ /* 0x000fc800000e0e00 */
[-C--:B------:R-:W-:Y:S01]  /*63a0*/  IMAD R0, R5, R14.reuse, RZ ;  /* 0x0000000e05007224 */ /* 0x080fe200078e02ff */
[----:B------:R-:W2:Y:S01]  /*63b0*/  LDC R8, c[0x0][0x608] ;  /* 0x00018200ff087b82 */ /* 0x000ea20000000800 */
[----:B------:R-:W-:-:S04]  /*63c0*/  IMAD.WIDE.U32 R4, R3, R14, R16 ;  /* 0x0000000e03047225 */ /* 0x000fc800078e0010 */
[----:B------:R-:W-:Y:S01]  /*63d0*/  IMAD R3, R3, R15, R0 ;  /* 0x0000000f03037224 */ /* 0x000fe200078e0200 */
[----:B------:R-:W-:Y:S02]  /*63e0*/  I2FP.F32.U32 R0, R24 ;  /* 0x0000001800007245 */ /* 0x000fe40000201000 */
[----:B------:R-:W3:Y:S01]  /*63f0*/  LDC R26, c[0x0][0x658] ;  /* 0x00019600ff1a7b82 */ /* 0x000ee20000000800 */
[----:B------:R-:W-:Y:S01]  /*6400*/  IMAD.IADD R3, R5, 0x1, R3 ;  /* 0x0000000105037824 */ /* 0x000fe200078e0203 */
[----:B-1----:R-:W-:Y:S01]  /*6410*/  ISETP.NE.U32.AND P0, PT, R28, RZ, PT ;  /* 0x000000ff1c00720c */ /* 0x002fe20003f05070 */
[----:B------:R-:W-:Y:S01]  /*6420*/  FMUL R0, R0, UR4 ;  /* 0x0000000400007c20 */ /* 0x000fe20008400000 */
[----:B------:R-:W-:Y:S02]  /*6430*/  IMAD.MOV.U32 R5, RZ, RZ, -0x1 ;  /* 0xffffffffff057424 */ /* 0x000fe400078e00ff */
[----:B------:R-:W-:Y:S01]  /*6440*/  ISETP.NE.AND.EX P0, PT, R29, RZ, PT, P0 ;  /* 0x000000ff1d00720c */ /* 0x000fe20003f05300 */
[----:B------:R1:W4:Y:S01]  /*6450*/  F2I.U32.TRUNC.NTZ R13, R0 ;  /* 0x00000000000d7305 */ /* 0x000322000020f000 */
[----:B------:R-:W1:Y:S01]  /*6460*/  LDC R15, c[0x0][0x148] ;  /* 0x00005200ff0f7b82 */ /* 0x000e620000000800 */
[----:B0-----:R-:W-:-:S02]  /*6470*/  SHF.R.U64 R12, R4, R6, R3 ;  /* 0x00000006040c7219 */ /* 0x001fc40000001203 */
[----:B------:R-:W-:-:S05]  /*6480*/  SHF.R.U32.HI R3, RZ, R6, R3 ;  /* 0x00000006ff037219 */ /* 0x000fca0000011603 */
[----:B------:R-:W0:Y:S01]  /*6490*/  LDC R20, c[0x0][0x600] ;  /* 0x00018000ff147b82 */ /* 0x000e220000000800 */
[-CC-:B--2---:R-:W-:Y:S02]  /*64a0*/  SHF.R.U64 R10, R12, R8.reuse, R3.reuse ;  /* 0x000000080c0a7219 */ /* 0x184fe40000001203 */
[----:B------:R-:W-:-:S05]  /*64b0*/  SHF.R.U32.HI R3, RZ, R8, R3 ;  /* 0x00000008ff037219 */ /* 0x000fca0000011603 */
[----:B------:R-:W2:Y:S01]  /*64c0*/  LDC R27, c[0x0][0x648] ;  /* 0x00019200ff1b7b82 */ /* 0x000ea20000000800 */
[-C--:B---3--:R-:W-:Y:S02]  /*64d0*/  SHF.L.U32 R4, R5, R26.reuse, RZ ;  /* 0x0000001a05047219 */ /* 0x088fe400000006ff */
[-CC-:B------:R-:W-:Y:S02]  /*64e0*/  SHF.R.U64 R14, R10, R26.reuse, R3.reuse ;  /* 0x0000001a0a0e7219 */ /* 0x180fe40000001203 */
[----:B------:R-:W-:Y:S02]  /*64f0*/  SHF.R.U32.HI R5, RZ, R26, R3 ;  /* 0x0000001aff057219 */ /* 0x000fe40000011603 */
[----:B------:R-:W-:Y:S01]  /*6500*/  LOP3.LUT R25, RZ, R4, RZ, 0x33, !PT ;  /* 0x00000004ff197212 */ /* 0x000fe200078e33ff */
[----:B------:R-:W3:Y:S01]  /*6510*/  LDC R30, c[0x0][0x638] ;  /* 0x00018e00ff1e7b82 */ /* 0x000ee20000000800 */
[----:B------:R-:W-:Y:S01]  /*6520*/  SHF.L.U32 R26, R7, R26, RZ ;  /* 0x0000001a071a7219 */ /* 0x000fe200000006ff */
[----:B------:R-:W-:-:S06]  /*6530*/  IMAD.MOV.U32 R4, RZ, RZ, R14 ;  /* 0x000000ffff047224 */ /* 0x000fcc00078e000e */
[----:B------:R-:W0:Y:S01]  /*6540*/  LDC R31, c[0x0][0x610] ;  /* 0x00018400ff1f7b82 */ /* 0x000e220000000800 */
[----:B----4-:R-:W-:Y:S05]  /*6550*/  @!P0 BRA `(.L_x_164) ;  /* 0x0000000000288947 */ /* 0x010fea0003800000 */
        /* <DEDUP_REMOVED lines=10> */
.L_x_164:
[----:B------:R-:W-:Y:S01]  /*6600*/  ISETP.NE.AND P0, PT, R2, 0x1, PT ;  /* 0x000000010200780c */ /* 0x000fe20003f05270 */
[----:B0-----:R-:W-:Y:S01]  /*6610*/  VIADD R7, R20, 0xffffffff ;  /* 0xffffffff14077836 */ /* 0x001fe20000000000 */
[----:B-12---:R-:W-:Y:S01]  /*6620*/  SHF.R.U64 R0, R4, R27, R5 ;  /* 0x0000001b04007219 */ /* 0x006fe20000001205 */
[----:B------:R-:W-:Y:S01]  /*6630*/  IMAD.MOV R13, RZ, RZ, -R13 ;  /* 0x000000ffff0d7224 */ /* 0x000fe200078e0a0d */
[----:B------:R-:W-:Y:S01]  /*6640*/  LOP3.LUT R5, R10, R25, RZ, 0xc0, !PT ;  /* 0x000000190a057212 */ /* 0x000fe200078ec0ff */
[----:B------:R-:W-:Y:S01]  /*6650*/  IMAD.MOV.U32 R4, RZ, RZ, 0x1 ;  /* 0x00000001ff047424 */ /* 0x000fe200078e00ff */
[----:B------:R-:W-:Y:S01]  /*6660*/  LOP3.LUT R12, R12, R7, RZ, 0xc0, !PT ;  /* 0x000000070c0c7212 */ /* 0x000fe200078ec0ff */
[----:B------:R-:W-:Y:S02]  /*6670*/  IMAD.MOV R3, RZ, RZ, -R0 ;  /* 0x000000ffff037224 */ /* 0x000fe400078e0a00 */
[----:B------:R-:W-:Y:S02]  /*6680*/  IMAD R0, R26, R0, R5 ;  /* 0x000000001a007224 */ /* 0x000fe400078e0205 */
[----:B---3--:R-:W-:-:S02]  /*6690*/  IMAD R3, R3, R30, R14 ;  /* 0x0000001e03037224 */ /* 0x008fc400078e020e */
[----:B------:R-:W-:Y:S02]  /*66a0*/  @P0 IMAD R21, R15, R13, R24 ;  /* 0x0000000d0f150224 */ /* 0x000fe400078e0218 */
[----:B------:R-:W-:Y:S01]  /*66b0*/  IMAD R5, R3, R20, R12 ;  /* 0x0000001403057224 */ /* 0x000fe200078e020c */
[----:B------:R-:W-:Y:S01]  /*66c0*/  PRMT R3, R4, 0x7610, R3 ;  /* 0x0000761004037816 */ /* 0x000fe20000000003 */
[----:B------:R-:W-:-:S05]  /*66d0*/  IMAD R0, R0, R31, R21 ;  /* 0x0000001f00007224 */ /* 0x000fca00078e0215 */
[----:B------:R-:W-:Y:S02]  /*66e0*/  SEL R93, R5, R0, !P0 ;  /* 0x00000000055d7207 */ /* 0x000fe40004000000 */
[----:B------:R-:W-:-:S07]  /*66f0*/  SEL R0, R0, R5, !P0 ;  /* 0x0000000500007207 */ /* 0x000fce0004000000 */
.L_x_162:
[----:B------:R-:W-:Y:S01]  /*6700*/  LOP3.LUT P0, RZ, R3, 0xff, RZ, 0xc0, !PT ;  /* 0x000000ff03ff7812 */ /* 0x000fe2000780c0ff */
[----:B------:R-:W-:-:S12]  /*6710*/  IMAD.MOV.U32 R92, RZ, RZ, R0 ;  /* 0x000000ffff5c7224 */ /* 0x000fd800078e0000 */
[----:B------:R-:W-:Y:S05]  /*6720*/  @P0 BRA `(.L_x_165) ;  /* 0xffffffac000c0947 */ /* 0x000fea000383ffff */
[----:B------:R-:W-:Y:S05]  /*6730*/  EXIT ;  /* 0x000000000000794d */ /* 0x000fea0003800000 */
.L_x_8:
[----:B0-----:R-:W-:Y:S01]  /*6740*/  ULDC.64 UR4, c[0x0][0x650] ;  /* 0x0001940000047ab9 */ /* 0x001fe20000000a00 */
        /* <DEDUP_REMOVED lines=25> */
.L_x_167:
[----:B------:R-:W0:Y:S01]  /*68e0*/  LDC.64 R28, c[0x0][0x640] ;  /* 0x00019000ff1c7b82 */ /* 0x000e220000000a00 */
[-CC-:B------:R-:W-:Y:S01]  /*68f0*/  SHF.R.U64 R22, R12, R6.reuse, R13.reuse ;  /* 0x000000060c167219 */ /* 0x180fe2000000120d */
[----:B------:R-:W-:Y:S01]  /*6900*/  IMAD.MOV.U32 R30, RZ, RZ, 0x1 ;  /* 0x00000001ff1e7424 */ /* 0x000fe200078e00ff */
[----:B------:R-:W-:Y:S02]  /*6910*/  SHF.R.U32.HI R6, RZ, R6, R13 ;  /* 0x00000006ff067219 */ /* 0x000fe4000001160d */
        /* <DEDUP_REMOVED lines=8> */
[----:B------:R-:W-:Y:S01]  /*69a0*/  IMAD.IADD R9, R9, 0x1, R11 ;  /* 0x0000000109097824 */ /* 0x000fe200078e020b */
[----:B0-----:R-:W-:-:S04]  /*69b0*/  ISETP.NE.U32.AND P0, PT, R28, RZ, PT ;  /* 0x000000ff1c00720c */ /* 0x001fc80003f05070 */
[----:B------:R-:W-:Y:S02]  /*69c0*/  ISETP.NE.AND.EX P0, PT, R29, RZ, PT, P0 ;  /* 0x000000ff1d00720c */ /* 0x000fe40003f05300 */
[----:B------:R-:W0:Y:S01]  /*69d0*/  LDC R20, c[0x0][0x600] ;  /* 0x00018000ff147b82 */ /* 0x000e220000000800 */
[-CC-:B-1----:R-:W-:Y:S01]  /*69e0*/  SHF.R.U64 R14, R8, R10.reuse, R9.reuse ;  /* 0x0000000a080e7219 */ /* 0x182fe20000001209 */
[----:B------:R-:W-:Y:S01]  /*69f0*/  IMAD.MOV.U32 R8, RZ, RZ, -0x1 ;  /* 0xffffffffff087424 */ /* 0x000fe200078e00ff */
[----:B------:R-:W-:-:S05]  /*6a00*/  SHF.R.U32.HI R9, RZ, R10, R9 ;  /* 0x0000000aff097219 */ /* 0x000fca0000011609 */
[----:B------:R-:W1:Y:S01]  /*6a10*/  LDC R26, c[0x0][0x648] ;  /* 0x00019200ff1a7b82 */ /* 0x000e620000000800 */
[-CC-:B--2---:R-:W-:Y:S02]  /*6a20*/  SHF.R.U64 R21, R14, R12.reuse, R9.reuse ;  /* 0x0000000c0e157219 */ /* 0x184fe40000001209 */
[----:B------:R-:W-:-:S05]  /*6a30*/  SHF.R.U32.HI R6, RZ, R12, R9 ;  /* 0x0000000cff067219 */ /* 0x000fca0000011609 */
[----:B------:R-:W2:Y:S01]  /*6a40*/  LDC R27, c[0x0][0x638] ;  /* 0x00018e00ff1b7b82 */ /* 0x000ea20000000800 */
[-C--:B---3--:R-:W-:Y:S02]  /*6a50*/  SHF.L.U32 R8, R8, R25.reuse, RZ ;  /* 0x0000001908087219 */ /* 0x088fe400000006ff */
[-CC-:B------:R-:W-:Y:S02]  /*6a60*/  SHF.R.U64 R23, R21, R25.reuse, R6.reuse ;  /* 0x0000001915177219 */ /* 0x180fe40000001206 */
[----:B------:R-:W-:Y:S02]  /*6a70*/  LOP3.LUT R32, RZ, R8, RZ, 0x33, !PT ;  /* 0x00000008ff207212 */ /* 0x000fe400078e33ff */
[----:B------:R-:W-:Y:S01]  /*6a80*/  SHF.R.U32.HI R9, RZ, R25, R6 ;  /* 0x00000019ff097219 */ /* 0x000fe20000011606 */
[----:B------:R-:W3:Y:S01]  /*6a90*/  LDC R31, c[0x0][0x610] ;  /* 0x00018400ff1f7b82 */ /* 0x000ee20000000800 */
[----:B------:R-:W-:Y:S01]  /*6aa0*/  IMAD.MOV.U32 R8, RZ, RZ, R23 ;  /* 0x000000ffff087224 */ /* 0x000fe200078e0017 */
[----:B------:R-:W-:Y:S06]  /*6ab0*/  @!P0 BRA `(.L_x_168) ;  /* 0x0000000000288947 */ /* 0x000fec0003800000 */
        /* <DEDUP_REMOVED lines=10> */
.L_x_168:
[----:B------:R-:W-:Y:S02]  /*6b60*/  ISETP.NE.AND P0, PT, R2, 0x1, PT ;  /* 0x000000010200780c */ /* 0x000fe40003f05270 */
[----:B-1----:R-:W-:Y:S01]  /*6b70*/  SHF.R.U64 R6, R8, R26, R9 ;  /* 0x0000001a08067219 */ /* 0x002fe20000001209 */
[----:B0-----:R-:W-:Y:S01]  /*6b80*/  VIADD R9, R20, 0xffffffff ;  /* 0xffffffff14097836 */ /* 0x001fe20000000000 */
[----:B------:R-:W-:Y:S02]  /*6b90*/  SHF.L.U32 R30, R30, R25, RZ ;  /* 0x000000191e1e7219 */ /* 0x000fe400000006ff */
[----:B------:R-:W-:Y:S01]  /*6ba0*/  LOP3.LUT R5, R21, R32, RZ, 0xc0, !PT ;  /* 0x0000002015057212 */ /* 0x000fe200078ec0ff */
[----:B------:R-:W-:-:S04]  /*6bb0*/  IMAD.MOV R8, RZ, RZ, -R6 ;  /* 0x000000ffff087224 */ /* 0x000fc800078e0a06 */
[----:B------:R-:W-:Y:S01]  /*6bc0*/  IMAD R6, R30, R6, R5 ;  /* 0x000000061e067224 */ /* 0x000fe200078e0205 */
[----:B------:R-:W-:Y:S01]  /*6bd0*/  LOP3.LUT R5, R14, R9, RZ, 0xc0, !PT ;  /* 0x000000090e057212 */ /* 0x000fe200078ec0ff */
[----:B------:R-:W-:Y:S02]  /*6be0*/  @P0 IMAD R3, R7, R24, R4 ;  /* 0x0000001807030224 */ /* 0x000fe400078e0204 */
[----:B--2---:R-:W-:Y:S02]  /*6bf0*/  IMAD R4, R8, R27, R23 ;  /* 0x0000001b08047224 */ /* 0x004fe400078e0217 */
[----:B---3--:R-:W-:Y:S02]  /*6c00*/  IMAD R3, R6, R31, R3 ;  /* 0x0000001f06037224 */ /* 0x008fe400078e0203 */
[----:B------:R-:W-:Y:S02]  /*6c10*/  IMAD R4, R4, R20, R5 ;  /* 0x0000001404047224 */ /* 0x000fe400078e0205 */
[----:B------:R-:W-:-:S02]  /*6c20*/  IMAD.MOV.U32 R8, RZ, RZ, 0x1 ;  /* 0x00000001ff087424 */ /* 0x000fc400078e00ff */
[----:B------:R-:W-:Y:S01]  /*6c30*/  IMAD.MOV.U32 R6, RZ, RZ, R22 ;  /* 0x000000ffff067224 */ /* 0x000fe200078e0016 */
[----:B------:R-:W-:Y:S02]  /*6c40*/  SEL R20, R4, R3, !P0 ;  /* 0x0000000304147207 */ /* 0x000fe40004000000 */
[----:B------:R-:W-:-:S07]  /*6c50*/  SEL R21, R3, R4, !P0 ;  /* 0x0000000403157207 */ /* 0x000fce0004000000 */
.L_x_166:
[----:B------:R-:W-:-:S08]  /*6c60*/  NOP ;  /* 0x0000000000007918 */ /* 0x000fd00000000000 */
[----:B------:R-:W0:-:S00]  /*6c70*/  USETMAXREG.DEALLOC.CTAPOOL 0x28 ;  /* 0x00000028000079c8 */ /* 0x000e0000080e0500 */
[----:B0-----:R-:W-:-:S13]  /*6c80*/  ISETP.NE.AND P0, PT, R0, RZ, PT ;  /* 0x000000ff0000720c */ /* 0x001fda0003f05270 */
[----:B------:R-:W-:Y:S05]  /*6c90*/  @P0 EXIT ;  /* 0x000000000000094d */ /* 0x000fea0003800000 */
[----:B------:R-:W-:Y:S01]  /*6ca0*/  LOP3.LUT P0, RZ, R8, 0xff, RZ, 0xc0, !PT ;  /* 0x000000ff08ff7812 */ /* 0x000fe2000780c0ff */
[----:B------:R-:W-:Y:S02]  /*6cb0*/  IMAD.MOV.U32 R0, RZ, RZ, 0x1 ;  /* 0x00000001ff007424 */ /* 0x000fe400078e00ff */
[----:B------:R-:W-:-:S10]  /*6cc0*/  IMAD.MOV.U32 R3, RZ, RZ, RZ ;  /* 0x000000ffff037224 */ /* 0x000fd400078e00ff */
[----:B------:R-:W-:Y:S05]  /*6cd0*/  @!P0 BRA `(.L_x_169) ;  /* 0x0000000c00488947 */ /* 0x000fea0003800000 */
[----:B------:R-:W0:Y:S01]  /*6ce0*/  LDC R0, c[0x0][0x28c] ;  /* 0x0000a300ff007b82 */ /* 0x000e220000000800 */
[----:B------:R-:W1:Y:S01]  /*6cf0*/  S2R R12, SR_CgaCtaId ;  /* 0x00000000000c7919 */ /* 0x000e620000008800 */
[----:B------:R-:W-:Y:S01]  /*6d00*/  ULDC UR5, c[0x0][0x600] ;  /* 0x0001800000057ab9 */ /* 0x000fe20000000800 */
[----:B------:R-:W-:Y:S01]  /*6d10*/  ULDC UR4, c[0x0][0xc] ;  /* 0x0000030000047ab9 */ /* 0x000fe20000000800 */
[----:B------:R-:W-:Y:S01]  /*6d20*/  UIADD3 UR16, UR5, -0x1, URZ ;  /* 0xffffffff05107890 */ /* 0x000fe2000fffe03f */
[----:B------:R-:W-:Y:S01]  /*6d30*/  BSSY B0, `(.L_x_169) ;  /* 0x00000cc000007945 */ /* 0x000fe20003800000 */
[----:B------:R-:W-:Y:S01]  /*6d40*/  ULDC UR6, c[0x0][0x658] ;  /* 0x0001960000067ab9 */ /* 0x000fe20000000800 */
[----:B------:R-:W-:Y:S01]  /*6d50*/  ULDC UR5, c[0x0][0x10] ;  /* 0x0000040000057ab9 */ /* 0x000fe20000000800 */
[----:B------:R-:W-:Y:S01]  /*6d60*/  UMOV UR7, 0xffffffff ;  /* 0xffffffff00077882 */ /* 0x000fe20000000000 */
[----:B------:R-:W-:Y:S01]  /*6d70*/  UMOV UR8, 0x1 ;  /* 0x0000000100087882 */ /* 0x000fe20000000000 */
[----:B------:R-:W-:Y:S01]  /*6d80*/  UIMAD.WIDE.U32 UR4, UR4, UR5, URZ ;  /* 0x00000005040472a5 */ /* 0x000fe2000f8e003f */
[----:B------:R-:W-:Y:S01]  /*6d90*/  IMAD.MOV.U32 R9, RZ, RZ, 0x1 ;  /* 0x00000001ff097424 */ /* 0x000fe200078e00ff */
[----:B------:R-:W-:Y:S01]  /*6da0*/  USHF.L.U32 UR7, UR7, UR6, URZ ;  /* 0x0000000607077299 */ /* 0x000fe2000800063f */
[----:B------:R-:W-:Y:S01]  /*6db0*/  LOP3.LUT R8, R19, 0x2, RZ, 0xfc, !PT ;  /* 0x0000000213087812 */ /* 0x000fe200078efcff */
[----:B------:R-:W-:-:S02]  /*6dc0*/  USHF.L.U32 UR18, UR8, UR6, URZ ;  /* 0x0000000608127299 */ /* 0x000fc4000800063f */
[----:B------:R-:W-:Y:S01]  /*6dd0*/  ULOP3.LUT UR17, URZ, UR7, URZ, 0x33, !UPT ;  /* 0x000000073f117292 */ /* 0x000fe2000f8e333f */
[----:B------:R-:W-:Y:S01]  /*6de0*/  ULDC UR6, c[0x0][0x14] ;  /* 0x0000050000067ab9 */ /* 0x000fe20000000800 */
[----:B------:R-:W-:Y:S01]  /*6df0*/  ULDC.64 UR22, c[0x0][0x198] ;  /* 0x0000660000167ab9 */ /* 0x000fe20000000a00 */
[----:B------:R-:W-:Y:S02]  /*6e00*/  UIMAD.WIDE.U32 UR20, UR4, UR6, URZ ;  /* 0x00000006041472a5 */ /* 0x000fe4000f8e003f */
[----:B------:R-:W-:Y:S01]  /*6e10*/  UIMAD UR13, UR5, UR6, URZ ;  /* 0x00000006050d72a4 */ /* 0x000fe2000f8e023f */
[----:B0-----:R-:W-:-:S03]  /*6e20*/  VIADD R0, R0, 0x1f ;  /* 0x0000001f00007836 */ /* 0x001fc60000000000 */
[----:B------:R-:W-:Y:S02]  /*6e30*/  UIADD3 UR13, UR21, UR13, URZ ;  /* 0x0000000d150d7290 */ /* 0x000fe4000fffe03f */
[----:B------:R-:W-:-:S04]  /*6e40*/  SHF.R.S32.HI R3, RZ, 0x1f, R0 ;  /* 0x0000001fff037819 */ /* 0x000fc80000011400 */
[----:B------:R-:W-:Y:S01]  /*6e50*/  LEA.HI R10, R3, R0, RZ, 0x5 ;  /* 0x00000000030a7211 */ /* 0x000fe200078f28ff */
[C---:B-1----:R-:W-:Y:S02]  /*6e60*/  IMAD.SHL.U32 R11, R12.reuse, 0x40, RZ ;  /* 0x000000400c0b7824 */ /* 0x042fe400078e00ff */
[----:B------:R-:W-:Y:S01]  /*6e70*/  IMAD.SHL.U32 R12, R12, 0x800, RZ ;  /* 0x000008000c0c7824 */ /* 0x000fe200078e00ff */
[----:B------:R-:W-:Y:S01]  /*6e80*/  SHF.R.S32.HI R10, RZ, 0x5, R10 ;  /* 0x00000005ff0a7819 */ /* 0x000fe2000001140a */
[----:B------:R-:W-:Y:S01]  /*6e90*/  IMAD.MOV.U32 R0, RZ, RZ, 0x1 ;  /* 0x00000001ff007424 */ /* 0x000fe200078e00ff */
[----:B------:R-:W-:Y:S01]  /*6ea0*/  LOP3.LUT R11, R11, 0x40, RZ, 0xc0, !PT ;  /* 0x000000400b0b7812 */ /* 0x000fe200078ec0ff */
[----:B------:R-:W-:Y:S01]  /*6eb0*/  IMAD.MOV.U32 R3, RZ, RZ, RZ ;  /* 0x000000ffff037224 */ /* 0x000fe200078e00ff */
[----:B------:R-:W-:Y:S01]  /*6ec0*/  LOP3.LUT R12, R12, 0x800, RZ, 0xc0, !PT ;  /* 0x000008000c0c7812 */ /* 0x000fe200078ec0ff */
[----:B------:R-:W-:-:S07]  /*6ed0*/  VIADD R13, R10, 0x1 ;  /* 0x000000010a0d7836 */ /* 0x000fce0000000000 */
.L_x_180:
[----:B------:R-:W-:-:S03]  /*6ee0*/  UMOV UR4, 0xffffffff ;  /* 0xffffffff00047882 */ /* 0x000fc60000000000 */
[----:B------:R-:W-:Y:S05]  /*6ef0*/  BRA.DIV UR4, `(.L_x_170) ;  /* 0x0000001604107947 */ /* 0x000fea000b800000 */
[----:B------:R-:W-:-:S13]  /*6f00*/  ELECT P6, URZ, PT ;  /* 0x00000000003f782f */ /* 0x000fda00038c0000 */
.L_x_201:
[----:B------:R-:W0:Y:S01]  /*6f10*/  LDC R4, c[0x0][0x28c] ;  /* 0x0000a300ff047b82 */ /* 0x000e220000000800 */
[----:B------:R-:W-:Y:S01]  /*6f20*/  BSSY B1, `(.L_x_171) ;  /* 0x0000038000017945 */ /* 0x000fe20003800000 */
[----:B0-----:R-:W-:-:S13]  /*6f30*/  ISETP.LT.OR P6, PT, R4, 0x1, !P6 ;  /* 0x000000010400780c */ /* 0x001fda00077c1670 */
[----:B------:R-:W-:Y:S05]  /*6f40*/  @P6 BRA `(.L_x_172) ;  /* 0x0000000000d46947 */ /* 0x000fea0003800000 */
[----:B------:R-:W-:Y:S02]  /*6f50*/  IMAD R20, R20, 0x80, R11 ;  /* 0x0000008014147824 */ /* 0x000fe400078e020b */
[----:B------:R-:W-:Y:S02]  /*6f60*/  IMAD.SHL.U32 R21, R21, 0x80, RZ ;  /* 0x0000008015157824 */ /* 0x000fe400078e00ff */
[----:B------:R-:W-:Y:S02]  /*6f70*/  IMAD.MOV.U32 R24, RZ, RZ, RZ ;  /* 0x000000ffff187224 */ /* 0x000fe400078e00ff */
[----:B------:R-:W-:Y:S02]  /*6f80*/  IMAD.MOV.U32 R4, RZ, RZ, R13 ;  /* 0x000000ffff047224 */ /* 0x000fe400078e000d */
[----:B------:R-:W-:Y:S02]  /*6f90*/  IMAD.MOV.U32 R5, RZ, RZ, R0 ;  /* 0x000000ffff057224 */ /* 0x000fe400078e0000 */
[----:B------:R-:W-:-:S07]  /*6fa0*/  IMAD.MOV.U32 R7, RZ, RZ, R3 ;  /* 0x000000ffff077224 */ /* 0x000fce00078e0003 */
.L_x_175:
[----:B------:R-:W0:Y:S01]  /*6fb0*/  S2R R15, SR_CgaCtaId ;  /* 0x00000000000f7919 */ /* 0x000e220000008800 */
[----:B------:R-:W-:Y:S02]  /*6fc0*/  MOV R14, 0x400 ;  /* 0x00000400000e7802 */ /* 0x000fe40000000f00 */
[----:B------:R-:W-:Y:S02]  /*6fd0*/  LOP3.LUT P1, RZ, R18, 0x7f, RZ, 0xc0, !PT ;  /* 0x0000007f12ff7812 */ /* 0x000fe4000782c0ff */
[----:B0-----:R-:W-:Y:S02]  /*6fe0*/  LEA R22, R15, R14, 0x18 ;  /* 0x0000000e0f167211 */ /* 0x001fe400078ec0ff */
[----:B------:R-:W-:-:S09]  /*6ff0*/  SHF.L.U32 R14, R5, 0x1f, RZ ;  /* 0x0000001f050e7819 */ /* 0x000fd200000006ff */
[----:B------:R-:W0:Y:S01]  /*7000*/  @!P1 LDC R15, c[0x0][0x500] ;  /* 0x00014000ff0f9b82 */ /* 0x000e220000000800 */
[----:B------:R-:W-:-:S04]  /*7010*/  IMAD R23, R7, 0x8, R22 ;  /* 0x0000000807177824 */ /* 0x000fc800078e0216 */
[----:B------:R-:W1:Y:S02]  /*7020*/  SYNCS.PHASECHK.TRANS64.TRYWAIT P0, [R23+URZ+0x70], R14 ;  /* 0x0000700e170075a7 */ /* 0x000e64000800017f */
[----:B-1----:R-:W-:Y:S05]  /*7030*/  @!P0 BRA `(.L_x_173) ;  /* 0x0000001000e08947 */ /* 0x002fea0003800000 */
.L_x_202:
[----:B-1----:R-:W-:Y:S01]  /*7040*/  PRMT R14, R8, 0x9910, RZ ;  /* 0x00009910080e7816 */ /* 0x002fe200000000ff */
[----:B0-----:R0:W-:Y:S03]  /*7050*/  @!P1 SYNCS.ARRIVE.TRANS64 RZ, [R23+URZ], R15 ;  /* 0x0000000f17ff99a7 */ /* 0x0011e6000800003f */
[----:B------:R-:W-:-:S13]  /*7060*/  ISETP.NE.AND P0, PT, R14, 0x2, PT ;  /* 0x000000020e00780c */ /* 0x000fda0003f05270 */
[----:B0-----:R-:W-:Y:S05]  /*7070*/  @P0 BRA `(.L_x_174) ;  /* 0x0000000000040947 */ /* 0x001fea0003800000 */
[----:B------:R-:W-:Y:S01]  /*7080*/  BPT.TRAP 0x1 ;  /* 0x000000040000795c */ /* 0x000fe20000300000 */
.L_x_174:
[----:B------:R-:W-:Y:S01]  /*7090*/  IMAD R14, R7, 0x1000, R12 ;  /* 0x00001000070e7824 */ /* 0x000fe200078e020c */
[----:B------:R-:W-:Y:S01]  /*70a0*/  R2UR UR9, R23 ;  /* 0x00000000170972ca */ /* 0x000fe200000e0000 */
[--C-:B------:R-:W-:Y:S01]  /*70b0*/  IMAD R15, R7, 0x2000, R22.reuse ;  /* 0x00002000070f7824 */ /* 0x100fe200078e0216 */
[----:B------:R-:W-:Y:S01]  /*70c0*/  UIADD3 UR4, UP0, UR22, 0xf0, URZ ;  /* 0x000000f016047890 */ /* 0x000fe2000ff1e03f */
[----:B------:R-:W-:Y:S01]  /*70d0*/  IMAD R14, R14, 0x2, R22 ;  /* 0x000000020e0e7824 */ /* 0x000fe200078e0216 */
[----:B------:R-:W-:Y:S01]  /*70e0*/  R2UR UR11, R21 ;  /* 0x00000000150b72ca */ /* 0x000fe200000e0000 */
[----:B------:R-:W-:Y:S01]  /*70f0*/  VIADD R4, R4, 0xffffffff ;  /* 0xffffffff04047836 */ /* 0x000fe20000000000 */
[----:B------:R-:W-:Y:S01]  /*7100*/  R2UR UR5, R15 ;  /* 0x000000000f0572ca */ /* 0x000fe200000e0000 */
[----:B------:R-:W-:Y:S01]  /*7110*/  UIADD3 UR24, UP1, UR22, 0x1f0, URZ ;  /* 0x000001f016187890 */ /* 0x000fe2000ff3e03f */
[----:B------:R-:W-:Y:S01]  /*7120*/  R2UR UR8, R14 ;  /* 0x000000000e0872ca */ /* 0x000fe200000e0000 */
[----:B------:R-:W-:Y:S01]  /*7130*/  VIADD R7, R7, 0x1 ;  /* 0x0000000107077836 */ /* 0x000fe20000000000 */
[----:B------:R-:W-:Y:S01]  /*7140*/  R2UR UR10, R24 ;  /* 0x00000000180a72ca */ /* 0x000fe200000e0000 */
[----:B------:R-:W-:Y:S01]  /*7150*/  UIADD3.X UR25, URZ, UR23, URZ, UP1, !UPT ;  /* 0x000000173f197290 */ /* 0x000fe20008ffe43f */
[----:B------:R-:W-:Y:S01]  /*7160*/  R2UR UR12, R6 ;  /* 0x00000000060c72ca */ /* 0x000fe200000e0000 */
[----:B------:R-:W-:Y:S01]  /*7170*/  UMOV UR6, 0x0 ;  /* 0x0000000000067882 */ /* 0x000fe20000000000 */
[----:B------:R-:W-:Y:S01]  /*7180*/  R2UR UR19, R20 ;  /* 0x00000000141372ca */ /* 0x000fe200000e0000 */
[----:B------:R-:W-:Y:S01]  /*7190*/  UMOV UR7, 0x10000000 ;  /* 0x1000000000077882 */ /* 0x000fe20000000000 */
[----:B------:R-:W-:Y:S01]  /*71a0*/  ISETP.GT.AND P1, PT, R4, 0x1, PT ;  /* 0x000000010400780c */ /* 0x000fe20003f24270 */
[----:B------:R-:W-:Y:S01]  /*71b0*/  UMOV UR26, 0x30000 ;  /* 0x00030000001a7882 */ /* 0x000fe20000000000 */
[C---:B------:R-:W-:Y:S01]  /*71c0*/  ISETP.NE.AND P0, PT, R7.reuse, 0xe, PT ;  /* 0x0000000e0700780c */ /* 0x040fe20003f05270 */
[----:B------:R-:W-:Y:S01]  /*71d0*/  UIADD3 UR14, UR5, 0x200, URZ ;  /* 0x00000200050e7890 */ /* 0x000fe2000fffe03f */
[----:B------:R-:W-:Y:S01]  /*71e0*/  VIADD R24, R24, 0x20 ;  /* 0x0000002018187836 */ /* 0x000fe20000000000 */
[----:B------:R-:W-:Y:S01]  /*71f0*/  UIADD3.X UR5, URZ, UR23, URZ, UP0, !UPT ;  /* 0x000000173f057290 */ /* 0x000fe200087fe43f */
[----:B------:R-:W-:Y:S01]  /*7200*/  SEL R14, RZ, 0x1, P0 ;  /* 0x00000001ff0e7807 */ /* 0x000fe20000000000 */
[----:B------:R-:W-:Y:S01]  /*7210*/  UIADD3 UR15, UR8, 0x1c200, URZ ;  /* 0x0001c200080f7890 */ /* 0x000fe2000fffe03f */
[----:B------:R-:W-:-:S02]  /*7220*/  SEL R7, R7, RZ, P0 ;  /* 0x000000ff07077207 */ /* 0x000fc40000000000 */
[----:B------:R-:W-:Y:S01]  /*7230*/  UMOV UR8, UR14 ;  /* 0x0000000e00087c82 */ /* 0x000fe20008000000 */
[----:B------:R-:W-:-:S03]  /*7240*/  LOP3.LUT R5, R5, R14, RZ, 0x3c, !PT ;  /* 0x0000000e05057212 */ /* 0x000fc600078e3cff */
[----:B------:R0:W-:Y:S02]  /*7250*/  UTMALDG.3D [UR8], [UR4], desc[UR6] ;  /* 0x00000608040075b4 */ /* 0x0001e40008011000 */
[----:B0-----:R-:W-:Y:S01]  /*7260*/  UMOV UR8, UR15 ;  /* 0x0000000f00087c82 */ /* 0x001fe20008000000 */
[----:B------:R-:W-:Y:S02]  /*7270*/  UMOV UR11, UR19 ;  /* 0x00000013000b7c82 */ /* 0x000fe40008000000 */
[----:B------:R0:W-:Y:S02]  /*7280*/  UTMALDG.3D.MULTICAST [UR8], [UR24], UR26, desc[UR6] ;  /* 0x00000608180073b4 */ /* 0x0001e4000801181a */
[----:B0-----:R-:W-:Y:S05]  /*7290*/  @P1 BRA `(.L_x_175) ;  /* 0xfffffffc00441947 */ /* 0x001fea000383ffff */
.L_x_172:
[----:B------:R-:W-:Y:S05]  /*72a0*/  BSYNC B1 ;  /* 0x0000000000017941 */ /* 0x000fea0003800000 */
.L_x_171:
[----:B------:R-:W-:Y:S01]  /*72b0*/  LOP3.LUT P1, RZ, R9, 0xff, RZ, 0xc0, !PT ;  /* 0x000000ff09ff7812 */ /* 0x000fe2000782c0ff */
[C---:B------:R-:W-:Y:S01]  /*72c0*/  IMAD.IADD R6, R10.reuse, 0x1, R3 ;  /* 0x000000010a067824 */ /* 0x040fe200078e0203 */
[----:B------:R-:W-:Y:S01]  /*72d0*/  ULDC.64 UR4, c[0x0][0x650] ;  /* 0x0001940000047ab9 */ /* 0x000fe20000000a00 */
[----:B------:R-:W-:Y:S01]  /*72e0*/  ISETP.GE.U32.AND P2, PT, R10, 0xe, PT ;  /* 0x0000000e0a00780c */ /* 0x000fe20003f46070 */
[----:B------:R-:W-:Y:S01]  /*72f0*/  BSSY B1, `(.L_x_176) ;  /* 0x000006d000017945 */ /* 0x000fe20003800000 */
[----:B------:R-:W-:Y:S01]  /*7300*/  IMAD.MOV.U32 R21, RZ, RZ, -0x1 ;  /* 0xffffffffff157424 */ /* 0x000fe200078e00ff */
[----:B------:R-:W-:Y:S01]  /*7310*/  ISETP.GT.U32.AND P0, PT, R6, 0xd, PT ;  /* 0x0000000d0600780c */ /* 0x000fe20003f04070 */
[----:B------:R-:W-:Y:S01]  /*7320*/  IMAD.MOV.U32 R20, RZ, RZ, -0x1 ;  /* 0xffffffffff147424 */ /* 0x000fe200078e00ff */
[----:B------:R-:W-:Y:S02]  /*7330*/  SHF.R.U32.HI R4, RZ, 0x1, R6 ;  /* 0x00000001ff047819 */ /* 0x000fe40000011606 */
[----:B------:R-:W-:-:S02]  /*7340*/  ISETP.LT.U32.AND P0, PT, R10, 0xe, P0 ;  /* 0x0000000e0a00780c */ /* 0x000fc40000701070 */
[----:B------:R-:W-:Y:S01]  /*7350*/  PRMT R9, RZ, 0x7610, R9 ;  /* 0x00007610ff097816 */ /* 0x000fe20000000009 */
[----:B------:R-:W0:Y:S01]  /*7360*/  @P1 S2R R14, SR_CgaCtaId ;  /* 0x00000000000e1919 */ /* 0x000e220000008800 */
[----:B------:R-:W-:Y:S01]  /*7370*/  @P1 MOV R3, 0x400 ;  /* 0x0000040000031802 */ /* 0x000fe20000000f00 */
[----:B------:R-:W-:-:S05]  /*7380*/  IMAD.WIDE.U32 R4, R4, -0x6db6db6d, RZ ;  /* 0x9249249304047825 */ /* 0x000fca00078e00ff */
[----:B------:R-:W-:Y:S02]  /*7390*/  SHF.R.U32.HI R5, RZ, 0x2, R5 ;  /* 0x00000002ff057819 */ /* 0x000fe40000011605 */
[----:B------:R-:W-:Y:S02]  /*73a0*/  PRMT R4, RZ, 0x7610, R4 ;  /* 0x00007610ff047816 */ /* 0x000fe40000000004 */
[----:B0-----:R-:W-:-:S04]  /*73b0*/  @P1 LEA R3, R14, R3, 0x18 ;  /* 0x000000030e031211 */ /* 0x001fc800078ec0ff */
[----:B------:R0:W-:Y:S01]  /*73c0*/  @P1 SYNCS.ARRIVE.TRANS64.A1T0 RZ, [R3+URZ+0xf8], RZ ;  /* 0x0000f8ff03ff19a7 */ /* 0x0001e2000810003f */
[----:B------:R-:W-:-:S04]  /*73d0*/  IADD3 R16, P1, R16, UR20, RZ ;  /* 0x0000001410107c10 */ /* 0x000fc8000ff3e0ff */
[----:B------:R-:W-:Y:S02]  /*73e0*/  IADD3.X R17, R17, UR13, RZ, P1, !PT ;  /* 0x0000000d11117c10 */ /* 0x000fe40008ffe4ff */
[----:B0-----:R-:W-:Y:S02]  /*73f0*/  SEL R3, RZ, 0x1, !P0 ;  /* 0x00000001ff037807 */ /* 0x001fe40004000000 */
[----:B------:R-:W-:Y:S02]  /*7400*/  ISETP.GE.U32.AND P0, PT, R16, UR4, PT ;  /* 0x0000000410007c0c */ /* 0x000fe4000bf06070 */
[----:B------:R-:W-:Y:S01]  /*7410*/  LOP3.LUT R0, R0, R3, RZ, 0x3c, !PT ;  /* 0x0000000300007212 */ /* 0x000fe200078e3cff */
[----:B------:R-:W-:Y:S01]  /*7420*/  IMAD R3, R5, -0xe, R6 ;  /* 0xfffffff205037824 */ /* 0x000fe200078e0206 */
[----:B------:R-:W-:Y:S01]  /*7430*/  ISETP.GE.U32.AND.EX P0, PT, R17, UR5, PT, P0 ;  /* 0x0000000511007c0c */ /* 0x000fe2000bf06100 */
[----:B------:R-:W-:Y:S01]  /*7440*/  IMAD.MOV.U32 R6, RZ, RZ, -0x1 ;  /* 0xffffffffff067424 */ /* 0x000fe200078e00ff */
[----:B------:R-:W-:-:S11]  /*7450*/  @P2 LOP3.LUT R0, R0, 0x1, R5, 0x78, !PT ;  /* 0x0000000100002812 */ /* 0x000fd600078e7805 */
[----:B------:R-:W-:Y:S05]  /*7460*/  @P0 BRA `(.L_x_177) ;  /* 0x0000000400540947 */ /* 0x000fea0003800000 */
[----:B------:R-:W0:Y:S01]  /*7470*/  S2R R15, SR_CTAID.X ;  /* 0x00000000000f7919 */ /* 0x000e220000002500 */
[----:B------:R-:W-:Y:S01]  /*7480*/  ULDC.64 UR4, c[0x0][0x628] ;  /* 0x00018a0000047ab9 */ /* 0x000fe20000000a00 */
[----:B------:R-:W-:Y:S01]  /*7490*/  ULDC UR7, c[0x0][0x630] ;  /* 0x00018c0000077ab9 */ /* 0x000fe20000000800 */
[----:B------:R-:W-:Y:S01]  /*74a0*/  ISETP.NE.U32.AND P0, PT, RZ, UR4, PT ;  /* 0x00000004ff007c0c */ /* 0x000fe2000bf05070 */
[----:B------:R-:W1:Y:S01]  /*74b0*/  S2R R20, SR_CTAID.Y ;  /* 0x0000000000147919 */ /* 0x000e620000002600 */
[----:B------:R-:W-:Y:S01]  /*74c0*/  ULDC UR8, c[0x0][0x150] ;  /* 0x0000540000087ab9 */ /* 0x000fe20000000800 */
[----:B------:R-:W-:Y:S01]  /*74d0*/  IMAD.MOV.U32 R4, RZ, RZ, R16 ;  /* 0x000000ffff047224 */ /* 0x000fe200078e0010 */
[----:B------:R-:W-:Y:S01]  /*74e0*/  ISETP.NE.AND.EX P0, PT, RZ, UR5, PT, P0 ;  /* 0x00000005ff007c0c */ /* 0x000fe2000bf05300 */
[----:B------:R-:W-:Y:S01]  /*74f0*/  IMAD.MOV.U32 R5, RZ, RZ, R17 ;  /* 0x000000ffff057224 */ /* 0x000fe200078e0011 */
[----:B0-----:R-:W-:-:S11]  /*7500*/  I2FP.F32.U32 R22, R15 ;  /* 0x0000000f00167245 */ /* 0x001fd60000201000 */
[----:B------:R-:W-:Y:S05]  /*7510*/  @!P0 BRA `(.L_x_178) ;  /* 0x0000000000288947 */ /* 0x000fea0003800000 */
[----:B------:R-:W-:Y:S02]  /*7520*/  ULDC UR6, c[0x0][0x634] ;  /* 0x00018d0000067ab9 */ /* 0x000fe40000000800 */
[----:B------:R-:W-:-:S05]  /*7530*/  IADD3 R5, P0, R16, UR6, RZ ;  /* 0x0000000610057c10 */ /* 0x000fca000ff1e0ff */
[----:B------:R-:W-:-:S04]  /*7540*/  IMAD.X R21, RZ, RZ, R17, P0 ;  /* 0x000000ffff157224 */ /* 0x000fc800000e0611 */
[----:B------:R-:W-:-:S04]  /*7550*/  IMAD.WIDE.U32 R6, R21, UR4, RZ ;  /* 0x0000000415067c25 */ /* 0x000fc8000f8e00ff */
[----:B------:R-:W-:-:S04]  /*7560*/  IMAD.WIDE.U32 R6, P0, R5, UR5, R6 ;  /* 0x0000000505067c25 */ /* 0x000fc8000f800006 */
[----:B------:R-:W-:-:S04]  /*7570*/  IMAD.WIDE.U32 R4, R5, UR4, RZ ;  /* 0x0000000405047c25 */ /* 0x000fc8000f8e00ff */
[----:B------:R-:W-:Y:S01]  /*7580*/  IMAD.MOV.U32 R4, RZ, RZ, R7 ;  /* 0x000000ffff047224 */ /* 0x000fe200078e0007 */
[----:B------:R-:W-:Y:S01]  /*7590*/  IADD3 RZ, P1, R5, R6, RZ ;  /* 0x0000000605ff7210 */ /* 0x000fe20007f3e0ff */
[----:B------:R-:W-:-:S04]  /*75a0*/  IMAD.X R5, RZ, RZ, RZ, P0 ;  /* 0x000000ffff057224 */ /* 0x000fc800000e06ff */
[----:B------:R-:W-:-:S08]  /*75b0*/  IMAD.WIDE.U32.X R4, R21, UR5, R4, P1 ;  /* 0x0000000515047c25 */ /* 0x000fd000088e0404 */
.L_x_178:
[--C-:B------:R-:W-:Y:S01]  /*75c0*/  SHF.R.U64 R14, R4, UR7, R5.reuse ;  /* 0x00000007040e7c19 */ /* 0x100fe20008001205 */
[----:B------:R-:W-:Y:S01]  /*75d0*/  FMUL R22, R22, UR8 ;  /* 0x0000000816167c20 */ /* 0x000fe20008400000 */
[----:B------:R-:W-:Y:S01]  /*75e0*/  SHF.R.U32.HI R4, RZ, UR7, R5 ;  /* 0x00000007ff047c19 */ /* 0x000fe20008011605 */
[----:B------:R-:W0:Y:S01]  /*75f0*/  LDC R6, c[0x0][0x144] ;  /* 0x00005100ff067b82 */ /* 0x000e220000000800 */
[----:B------:R-:W-:Y:S01]  /*7600*/  IADD3 R5, P0, RZ, -R14, RZ ;  /* 0x8000000eff057210 */ /* 0x000fe20007f1e0ff */
[----:B------:R-:W-:Y:S01]  /*7610*/  ULDC UR6, c[0x0][0x154] ;  /* 0x0000550000067ab9 */ /* 0x000fe20000000800 */
[----:B-1----:R-:W-:Y:S01]  /*7620*/  I2FP.F32.U32 R7, R20 ;  /* 0x0000001400077245 */ /* 0x002fe20000201000 */
[----:B------:R-:W1:Y:S01]  /*7630*/  F2I.U32.TRUNC.NTZ R22, R22 ;  /* 0x0000001600167305 */ /* 0x000e62000020f000 */
[----:B------:R-:W-:Y:S01]  /*7640*/  ULDC.64 UR4, c[0x0][0x620] ;  /* 0x0001880000047ab9 */ /* 0x000fe20000000a00 */
[----:B------:R-:W-:Y:S01]  /*7650*/  IMAD.X R4, RZ, RZ, ~R4, P0 ;  /* 0x000000ffff047224 */ /* 0x000fe200000e0e04 */
[----:B------:R-:W-:Y:S01]  /*7660*/  ISETP.NE.AND P2, PT, R2, 0x1, PT ;  /* 0x000000010200780c */ /* 0x000fe20003f45270 */
[----:B------:R-:W-:Y:S01]  /*7670*/  FMUL R23, R7, UR6 ;  /* 0x0000000607177c20 */ /* 0x000fe20008400000 */
[----:B------:R-:W2:Y:S01]  /*7680*/  LDC R25, c[0x0][0x148] ;  /* 0x00005200ff197b82 */ /* 0x000ea20000000800 */
[----:B------:R-:W-:Y:S01]  /*7690*/  IMAD R4, R4, UR4, RZ ;  /* 0x0000000404047c24 */ /* 0x000fe2000f8e02ff */
[----:B------:R-:W-:-:S02]  /*76a0*/  ULDC.64 UR6, c[0x0][0x640] ;  /* 0x0001900000067ab9 */ /* 0x000fc40000000a00 */
[----:B------:R-:W-:Y:S01]  /*76b0*/  ISETP.NE.U32.AND P0, PT, RZ, UR6, PT ;  /* 0x00000006ff007c0c */ /* 0x000fe2000bf05070 */
[----:B------:R-:W3:Y:S01]  /*76c0*/  F2I.U32.TRUNC.NTZ R23, R23 ;  /* 0x0000001700177305 */ /* 0x000ee2000020f000 */
[C---:B------:R-:W-:Y:S02]  /*76d0*/  IMAD R7, R5.reuse, UR5, R4 ;  /* 0x0000000505077c24 */ /* 0x040fe4000f8e0204 */
[----:B------:R-:W-:Y:S01]  /*76e0*/  IMAD.WIDE.U32 R4, R5, UR4, R16 ;  /* 0x0000000405047c25 */ /* 0x000fe2000f8e0010 */
[----:B------:R-:W-:Y:S01]  /*76f0*/  ULDC UR4, c[0x0][0x618] ;  /* 0x0001860000047ab9 */ /* 0x000fe20000000800 */
[----:B------:R-:W-:Y:S02]  /*7700*/  ISETP.NE.AND.EX P0, PT, RZ, UR7, PT, P0 ;  /* 0x00000007ff007c0c */ /* 0x000fe4000bf05300 */
[----:B------:R-:W-:Y:S02]  /*7710*/  IMAD.IADD R5, R5, 0x1, R7 ;  /* 0x0000000105057824 */ /* 0x000fe400078e0207 */
[----:B-1----:R-:W-:-:S03]  /*7720*/  IMAD.MOV R22, RZ, RZ, -R22 ;  /* 0x000000ffff167224 */ /* 0x002fc600078e0a16 */
[----:B------:R-:W-:Y:S01]  /*7730*/  SHF.R.U64 R21, R4, UR4, R5 ;  /* 0x0000000404157c19 */ /* 0x000fe20008001205 */
[----:B0-----:R-:W-:Y:S01]  /*7740*/  IMAD R15, R6, R22, R15 ;  /* 0x00000016060f7224 */ /* 0x001fe200078e020f */
[----:B------:R-:W-:Y:S01]  /*7750*/  SHF.R.U32.HI R4, RZ, UR4, R5 ;  /* 0x00000004ff047c19 */ /* 0x000fe20008011605 */
[----:B------:R-:W-:Y:S01]  /*7760*/  ULDC UR4, c[0x0][0x608] ;  /* 0x0001820000047ab9 */ /* 0x000fe20000000800 */
[----:B---3--:R-:W-:Y:S02]  /*7770*/  IMAD.MOV R6, RZ, RZ, -R23 ;  /* 0x000000ffff067224 */ /* 0x008fe400078e0a17 */
[--C-:B------:R-:W-:Y:S02]  /*7780*/  SHF.R.U64 R22, R21, UR4, R4.reuse ;  /* 0x0000000415167c19 */ /* 0x100fe40008001204 */
[----:B------:R-:W-:Y:S01]  /*7790*/  SHF.R.U32.HI R5, RZ, UR4, R4 ;  /* 0x00000004ff057c19 */ /* 0x000fe20008011604 */
[----:B------:R-:W-:Y:S01]  /*77a0*/  ULDC UR4, c[0x0][0x658] ;  /* 0x0001960000047ab9 */ /* 0x000fe20000000800 */
[----:B--2---:R-:W-:-:S02]  /*77b0*/  @P2 IMAD R15, R25, R6, R20 ;  /* 0x00000006190f2224 */ /* 0x004fc400078e0214 */
[--C-:B------:R-:W-:Y:S02]  /*77c0*/  SHF.R.U64 R20, R22, UR4, R5.reuse ;  /* 0x0000000416147c19 */ /* 0x100fe40008001205 */
[----:B------:R-:W-:-:S03]  /*77d0*/  SHF.R.U32.HI R23, RZ, UR4, R5 ;  /* 0x00000004ff177c19 */ /* 0x000fc60008011605 */
[----:B------:R-:W-:Y:S02]  /*77e0*/  IMAD.MOV.U32 R6, RZ, RZ, R20 ;  /* 0x000000ffff067224 */ /* 0x000fe400078e0014 */
[----:B------:R-:W-:Y:S01]  /*77f0*/  IMAD.MOV.U32 R5, RZ, RZ, R23 ;  /* 0x000000ffff057224 */ /* 0x000fe200078e0017 */
[----:B------:R-:W-:Y:S06]  /*7800*/  @!P0 BRA `(.L_x_179) ;  /* 0x00000000002c8947 */ /* 0x000fec0003800000 */
        /* <DEDUP_REMOVED lines=9> */
[----:B------:R-:W-:-:S04]  /*78a0*/  IMAD.WIDE.U32.X R4, R23, UR7, R4, P1 ;  /* 0x0000000717047c25 */ /* 0x000fc800088e0404 */
[----:B------:R-:W-:-:S07]  /*78b0*/  IMAD.MOV.U32 R6, RZ, RZ, R4 ;  /* 0x000000ffff067224 */ /* 0x000fce00078e0004 */
.L_x_179:
[----:B------:R-:W-:Y:S01]  /*78c0*/  ULDC UR4, c[0x0][0x648] ;  /* 0x0001920000047ab9 */ /* 0x000fe20000000800 */
[----:B------:R-:W-:Y:S01]  /*78d0*/  LOP3.LUT R4, R22, UR17, RZ, 0xc0, !PT ;  /* 0x0000001116047c12 */ /* 0x000fe2000f8ec0ff */
[----:B------:R-:W-:Y:S01]  /*78e0*/  ULDC UR5, c[0x0][0x610] ;  /* 0x0001840000057ab9 */ /* 0x000fe20000000800 */
[----:B------:R-:W-:Y:S01]  /*78f0*/  SHF.R.U64 R5, R6, UR4, R5 ;  /* 0x0000000406057c19 */ /* 0x000fe20008001205 */
[----:B------:R-:W-:Y:S01]  /*7900*/  ULDC UR4, c[0x0][0x638] ;  /* 0x00018e0000047ab9 */ /* 0x000fe20000000800 */
[----:B------:R-:W-:-:S03]  /*7910*/  LOP3.LUT R21, R21, UR16, RZ, 0xc0, !PT ;  /* 0x0000001015157c12 */ /* 0x000fc6000f8ec0ff */
[----:B------:R-:W-:Y:S02]  /*7920*/  IMAD.MOV R7, RZ, RZ, -R5 ;  /* 0x000000ffff077224 */ /* 0x000fe400078e0a05 */
[----:B------:R-:W-:Y:S02]  /*7930*/  IMAD R4, R5, UR18, R4 ;  /* 0x0000001205047c24 */ /* 0x000fe4000f8e0204 */
[----:B------:R-:W-:Y:S01]  /*7940*/  IMAD R20, R7, UR4, R20 ;  /* 0x0000000407147c24 */ /* 0x000fe2000f8e0214 */
[----:B------:R-:W-:Y:S01]  /*7950*/  ULDC UR4, c[0x0][0x600] ;  /* 0x0001800000047ab9 */ /* 0x000fe20000000800 */
[----:B------:R-:W-:Y:S02]  /*7960*/  IMAD R15, R4, UR5, R15 ;  /* 0x00000005040f7c24 */ /* 0x000fe4000f8e020f */
[----:B------:R-:W-:Y:S02]  /*7970*/  IMAD R6, R20, UR4, R21 ;  /* 0x0000000414067c24 */ /* 0x000fe4000f8e0215 */
[----:B------:R-:W-:-:S03]  /*7980*/  IMAD.MOV.U32 R4, RZ, RZ, 0x1 ;  /* 0x00000001ff047424 */ /* 0x000fc600078e00ff */
[----:B------:R-:W-:Y:S02]  /*7990*/  SEL R20, R6, R15, !P2 ;  /* 0x0000000f06147207 */ /* 0x000fe40005000000 */
[----:B------:R-:W-:Y:S01]  /*79a0*/  SEL R21, R15, R6, !P2 ;  /* 0x000000060f157207 */ /* 0x000fe20005000000 */
[----:B------:R-:W-:-:S07]  /*79b0*/  IMAD.MOV.U32 R6, RZ, RZ, R14 ;  /* 0x000000ffff067224 */ /* 0x000fce00078e000e */
.L_x_177:
[----:B------:R-:W-:Y:S05]  /*79c0*/  BSYNC B1 ;  /* 0x0000000000017941 */ /* 0x000fea0003800000 */
.L_x_176:
[----:B------:R-:W-:-:S13]  /*79d0*/  LOP3.LUT P0, RZ, R4, 0xff, RZ, 0xc0, !PT ;  /* 0x000000ff04ff7812 */ /* 0x000fda000780c0ff */
[----:B------:R-:W-:Y:S05]  /*79e0*/  @P0 BRA `(.L_x_180) ;  /* 0xfffffff4003c0947 */ /* 0x000fea000383ffff */
[----:B------:R-:W-:Y:S05]  /*79f0*/  BSYNC B0 ;  /* 0x0000000000007941 */ /* 0x000fea0003800000 */
.L_x_169:
[----:B------:R-:W-:-:S03]  /*7a00*/  UMOV UR4, 0xffffffff ;  /* 0xffffffff00047882 */ /* 0x000fc60000000000 */
[----:B------:R-:W-:Y:S05]  /*7a10*/  BRA.DIV UR4, `(.L_x_181) ;  /* 0x0000000a047c7947 */ /* 0x000fea000b800000 */
[----:B------:R-:W-:-:S13]  /*7a20*/  ELECT P6, URZ, PT ;  /* 0x00000000003f782f */ /* 0x000fda00038c0000 */
.L_x_205:
[----:B------:R-:W-:Y:S04]  /*7a30*/  BSSY B0, `(.L_x_182) ;  /* 0x0000085000007945 */ /* 0x000fe80003800000 */
[----:B------:R-:W-:Y:S05]  /*7a40*/  @!P6 BRA `(.L_x_183) ;  /* 0x00000008000ce947 */ /* 0x000fea0003800000 */
[----:B------:R-:W-:-:S04]  /*7a50*/  LOP3.LUT R19, R19, 0x2, RZ, 0xfc, !PT ;  /* 0x0000000213137812 */ /* 0x000fc800078efcff */
[----:B------:R-:W-:-:S13]  /*7a60*/  ISETP.NE.AND P0, PT, R19, 0x3, PT ;  /* 0x000000031300780c */ /* 0x000fda0003f05270 */
[----:B------:R-:W-:Y:S05]  /*7a70*/  @!P0 BRA `(.L_x_184) ;  /* 0x0000000000048947 */ /* 0x000fea0003800000 */
[----:B------:R-:W-:Y:S01]  /*7a80*/  BPT.TRAP 0x1 ;  /* 0x000000040000795c */ /* 0x000fe20000300000 */
.L_x_184:
[----:B------:R-:W0:Y:S01]  /*7a90*/  S2R R5, SR_CgaCtaId ;  /* 0x0000000000057919 */ /* 0x000e220000008800 */
[----:B------:R-:W-:Y:S02]  /*7aa0*/  MOV R2, 0x400 ;  /* 0x0000040000027802 */ /* 0x000fe40000000f00 */
[----:B------:R-:W-:Y:S02]  /*7ab0*/  SHF.L.U32 R4, R0, 0x1f, RZ ;  /* 0x0000001f00047819 */ /* 0x000fe400000006ff */
[----:B0-----:R-:W-:-:S05]  /*7ac0*/  LEA R2, R5, R2, 0x18 ;  /* 0x0000000205027211 */ /* 0x001fca00078ec0ff */
[----:B------:R-:W-:-:S04]  /*7ad0*/  VIADD R2, R2, 0x70 ;  /* 0x0000007002027836 */ /* 0x000fc80000000000 */
[C---:B------:R-:W-:Y:S02]  /*7ae0*/  IMAD R7, R3.reuse, 0x8, R2 ;  /* 0x0000000803077824 */ /* 0x040fe400078e0202 */
[----:B------:R-:W-:Y:S02]  /*7af0*/  VIADD R3, R3, 0x1 ;  /* 0x0000000103037836 */ /* 0x000fe40000000000 */
[----:B------:R-:W0:Y:S03]  /*7b00*/  SYNCS.PHASECHK.TRANS64.TRYWAIT P0, [R7+URZ], R4 ;  /* 0x00000004070075a7 */ /* 0x000e26000800017f */
[----:B------:R-:W-:-:S04]  /*7b10*/  ISETP.NE.AND P1, PT, R3, 0xe, PT ;  /* 0x0000000e0300780c */ /* 0x000fc80003f25270 */
[----:B------:R-:W-:Y:S02]  /*7b20*/  SEL R5, RZ, 0x1, P1 ;  /* 0x00000001ff057807 */ /* 0x000fe40000800000 */
[----:B------:R-:W-:Y:S02]  /*7b30*/  SEL R3, R3, RZ, P1 ;  /* 0x000000ff03037207 */ /* 0x000fe40000800000 */
[----:B------:R-:W-:-:S03]  /*7b40*/  LOP3.LUT R6, R0, R5, RZ, 0x3c, !PT ;  /* 0x0000000500067212 */ /* 0x000fc600078e3cff */
[----:B------:R-:W-:Y:S01]  /*7b50*/  IMAD R8, R3, 0x8, R2 ;  /* 0x0000000803087824 */ /* 0x000fe200078e0202 */
[----:B------:R-:W-:Y:S01]  /*7b60*/  SHF.L.U32 R5, R6, 0x1f, RZ ;  /* 0x0000001f06057819 */ /* 0x000fe200000006ff */
[----:B0-----:R-:W-:Y:S06]  /*7b70*/  @!P0 BRA `(.L_x_185) ;  /* 0x0000000800448947 */ /* 0x001fec0003800000 */
.L_x_206:
[----:B------:R-:W1:Y:S01]  /*7b80*/  SYNCS.PHASECHK.TRANS64.TRYWAIT P0, [R8+URZ], R5 ;  /* 0x00000005080075a7 */ /* 0x000e62000800017f */
[----:B------:R-:W-:-:S05]  /*7b90*/  VIADD R0, R3, 0x1 ;  /* 0x0000000103007836 */ /* 0x000fca0000000000 */
[----:B------:R-:W-:-:S04]  /*7ba0*/  ISETP.NE.AND P1, PT, R0, 0xe, PT ;  /* 0x0000000e0000780c */ /* 0x000fc80003f25270 */
[----:B------:R-:W-:Y:S02]  /*7bb0*/  SEL R3, RZ, 0x1, P1 ;  /* 0x00000001ff037807 */ /* 0x000fe40000800000 */
[----:B0-----:R-:W-:Y:S02]  /*7bc0*/  SEL R7, R0, RZ, P1 ;  /* 0x000000ff00077207 */ /* 0x001fe40000800000 */
[----:B------:R-:W-:-:S03]  /*7bd0*/  LOP3.LUT R6, R6, R3, RZ, 0x3c, !PT ;  /* 0x0000000306067212 */ /* 0x000fc600078e3cff */
[----:B------:R-:W-:Y:S01]  /*7be0*/  IMAD R9, R7, 0x8, R2 ;  /* 0x0000000807097824 */ /* 0x000fe200078e0202 */
[----:B------:R-:W-:Y:S01]  /*7bf0*/  SHF.L.U32 R4, R6, 0x1f, RZ ;  /* 0x0000001f06047819 */ /* 0x000fe200000006ff */
[----:B-1----:R-:W-:Y:S06]  /*7c00*/  @!P0 BRA `(.L_x_186) ;  /* 0x0000000800348947 */ /* 0x002fec0003800000 */
.L_x_207:
[----:B------:R-:W1:Y:S01]  /*7c10*/  SYNCS.PHASECHK.TRANS64.TRYWAIT P0, [R9+URZ], R4 ;  /* 0x00000004090075a7 */ /* 0x000e62000800017f */
[----:B------:R-:W-:-:S05]  /*7c20*/  VIADD R0, R7, 0x1 ;  /* 0x0000000107007836 */ /* 0x000fca0000000000 */
[----:B------:R-:W-:-:S04]  /*7c30*/  ISETP.NE.AND P1, PT, R0, 0xe, PT ;  /* 0x0000000e0000780c */ /* 0x000fc80003f25270 */
[----:B------:R-:W-:Y:S02]  /*7c40*/  SEL R3, RZ, 0x1, P1 ;  /* 0x00000001ff037807 */ /* 0x000fe40000800000 */
[----:B------:R-:W-:Y:S02]  /*7c50*/  SEL R7, R0, RZ, P1 ;  /* 0x000000ff00077207 */ /* 0x000fe40000800000 */
[----:B------:R-:W-:-:S03]  /*7c60*/  LOP3.LUT R6, R6, R3, RZ, 0x3c, !PT ;  /* 0x0000000306067212 */ /* 0x000fc600078e3cff */
[----:B0-----:R-:W-:Y:S01]  /*7c70*/  IMAD R8, R7, 0x8, R2 ;  /* 0x0000000807087824 */ /* 0x001fe200078e0202 */
[----:B------:R-:W-:Y:S01]  /*7c80*/  SHF.L.U32 R5, R6, 0x1f, RZ ;  /* 0x0000001f06057819 */ /* 0x000fe200000006ff */
[----:B-1----:R-:W-:Y:S06]  /*7c90*/  @!P0 BRA `(.L_x_187) ;  /* 0x0000000800248947 */ /* 0x002fec0003800000 */
.L_x_208:
        /* <DEDUP_REMOVED lines=9> */
.L_x_209:
        /* <DEDUP_REMOVED lines=9> */
.L_x_210:
        /* <DEDUP_REMOVED lines=9> */
.L_x_211:
        /* <DEDUP_REMOVED lines=9> */
.L_x_212:
        /* <DEDUP_REMOVED lines=9> */
.L_x_213:
        /* <DEDUP_REMOVED lines=9> */
.L_x_214:
        /* <DEDUP_REMOVED lines=9> */
.L_x_215:
        /* <DEDUP_REMOVED lines=9> */
.L_x_216:
[----:B------:R-:W1:Y:S01]  /*8120*/  SYNCS.PHASECHK.TRANS64.TRYWAIT P0, [R8+URZ], R5 ;  /* 0x00000005080075a7 */ /* 0x000e62000800017f */
[----:B------:R-:W-:-:S05]  /*8130*/  VIADD R0, R7, 0x1 ;  /* 0x0000000107007836 */ /* 0x000fca0000000000 */
[----:B------:R-:W-:-:S04]  /*8140*/  ISETP.NE.AND P1, PT, R0, 0xe, PT ;  /* 0x0000000e0000780c */ /* 0x000fc80003f25270 */
[----:B------:R-:W-:Y:S02]  /*8150*/  SEL R3, RZ, 0x1, P1 ;  /* 0x00000001ff037807 */ /* 0x000fe40000800000 */
[----:B------:R-:W-:Y:S02]  /*8160*/  SEL R7, R0, RZ, P1 ;  /* 0x000000ff00077207 */ /* 0x000fe40000800000 */
[----:B0-----:R-:W-:-:S03]  /*8170*/  LOP3.LUT R9, R6, R3, RZ, 0x3c, !PT ;  /* 0x0000000306097212 */ /* 0x001fc600078e3cff */
[----:B------:R-:W-:Y:S01]  /*8180*/  IMAD R11, R7, 0x8, R2 ;  /* 0x00000008070b7824 */ /* 0x000fe200078e0202 */
[----:B------:R-:W-:Y:S01]  /*8190*/  SHF.L.U32 R6, R9, 0x1f, RZ ;  /* 0x0000001f09067819 */ /* 0x000fe200000006ff */
[----:B-1----:R-:W-:Y:S06]  /*81a0*/  @!P0 BRA `(.L_x_196) ;  /* 0x0000000400948947 */ /* 0x002fec0003800000 */
.L_x_217:
[----:B------:R-:W1:Y:S01]  /*81b0*/  SYNCS.PHASECHK.TRANS64.TRYWAIT P0, [R11+URZ], R6 ;  /* 0x000000060b0075a7 */ /* 0x000e62000800017f */
[----:B------:R-:W-:-:S05]  /*81c0*/  VIADD R0, R7, 0x1 ;  /* 0x0000000107007836 */ /* 0x000fca0000000000 */
[----:B------:R-:W-:-:S04]  /*81d0*/  ISETP.NE.AND P1, PT, R0, 0xe, PT ;  /* 0x0000000e0000780c */ /* 0x000fc80003f25270 */
[----:B------:R-:W-:Y:S02]  /*81e0*/  SEL R4, RZ, 0x1, P1 ;  /* 0x00000001ff047807 */ /* 0x000fe40000800000 */
[----:B------:R-:W-:Y:S02]  /*81f0*/  SEL R3, R0, RZ, P1 ;  /* 0x000000ff00037207 */ /* 0x000fe40000800000 */
[----:B------:R-:W-:Y:S01]  /*8200*/  LOP3.LUT R0, R9, R4, RZ, 0x3c, !PT ;  /* 0x0000000409007212 */ /* 0x000fe200078e3cff */
[----:B-1----:R-:W-:Y:S06]  /*8210*/  @!P0 BRA `(.L_x_197) ;  /* 0x00000004008c8947 */ /* 0x002fec0003800000 */
.L_x_218:
[----:B------:R-:W-:Y:S01]  /*8220*/  IMAD R3, R3, 0x8, R2 ;  /* 0x0000000803037824 */ /* 0x000fe200078e0202 */
[----:B------:R-:W-:-:S07]  /*8230*/  SHF.L.U32 R0, R0, 0x1f, RZ ;  /* 0x0000001f00007819 */ /* 0x000fce00000006ff */
.L_x_198:
[----:B--2---:R2:W3:Y:S02]  /*8240*/  SYNCS.PHASECHK.TRANS64.TRYWAIT P0, [R3+URZ], R0 ;  /* 0x00000000030075a7 */ /* 0x0044e4000800017f */
[----:B---3--:R-:W-:Y:S05]  /*8250*/  @!P0 NANOSLEEP.SYNCS 0x989680 ;  /* 0x009896800000895d */ /* 0x008fea0003900000 */
[----:B------:R-:W3:Y:S02]  /*8260*/  @!P0 SYNCS.PHASECHK.TRANS64 P0, [R3+URZ], R0 ;  /* 0x00000000030085a7 */ /* 0x000ee4000800007f */
[----:B---3--:R-:W-:Y:S05]  /*8270*/  @!P0 BRA `(.L_x_198) ;  /* 0xfffffffc00f08947 */ /* 0x008fea000383ffff */
.L_x_183:
[----:B------:R-:W-:Y:S05]  /*8280*/  BSYNC B0 ;  /* 0x0000000000007941 */ /* 0x000fea0003800000 */
.L_x_182:
[----:B------:R-:W-:Y:S05]  /*8290*/  EXIT ;  /* 0x000000000000794d */ /* 0x000fea0003800000 */
.L_x_22:
[----:B---3--:R3:W4:Y:S02]  /*82a0*/  SYNCS.PHASECHK.TRANS64.TRYWAIT P1, [R3+URZ], R0 ;  /* 0x00000000030075a7 */ /* 0x008724000802017f */
[----:B----4-:R-:W-:Y:S05]  /*82b0*/  @!P1 NANOSLEEP.SYNCS 0x989680 ;  /* 0x009896800000995d */ /* 0x010fea0003900000 */
[----:B------:R-:W4:Y:S02]  /*82c0*/  @!P1 SYNCS.PHASECHK.TRANS64 P1, [R3+URZ], R0 ;  /* 0x00000000030095a7 */ /* 0x000f24000802007f */
[----:B----4-:R-:W-:Y:S05]  /*82d0*/  @!P1 BRA `(.L_x_22) ;  /* 0xfffffffc00f09947 */ /* 0x010fea000383ffff */
[----:B------:R-:W-:Y:S05]  /*82e0*/  BRA `(.L_x_21) ;  /* 0xffffff9000e47947 */ /* 0x000fea000383ffff */
.L_x_27:
[----:B-1----:R1:W2:Y:S02]  /*82f0*/  SYNCS.PHASECHK.TRANS64.TRYWAIT P1, [R5+URZ], R4 ;  /* 0x00000004050075a7 */ /* 0x0022a4000802017f */
[----:B--2---:R-:W-:Y:S05]  /*8300*/  @!P1 NANOSLEEP.SYNCS 0x989680 ;  /* 0x009896800000995d */ /* 0x004fea0003900000 */
[----:B------:R-:W2:Y:S02]  /*8310*/  @!P1 SYNCS.PHASECHK.TRANS64 P1, [R5+URZ], R4 ;  /* 0x00000004050095a7 */ /* 0x000ea4000802007f */
[----:B--2---:R-:W-:Y:S05]  /*8320*/  @!P1 BRA `(.L_x_27) ;  /* 0xfffffffc00f09947 */ /* 0x004fea000383ffff */
[----:B------:R-:W-:Y:S05]  /*8330*/  BRA `(.L_x_26) ;  /* 0xffffff9400947947 */ /* 0x000fea000383ffff */
.L_x_170:
[----:B------:R-:W-:Y:S01]  /*8340*/  BSSY B1, `(.L_x_199) ;  /* 0x0000006000017945 */ /* 0x000fe20003800000 */
[----:B------:R-:W-:-:S07]  /*8350*/  IMAD.MOV.U32 R15, RZ, RZ, -0x1 ;  /* 0xffffffffff0f7424 */ /* 0x000fce00078e00ff */
[----:B------:R-:W-:Y:S05]  /*8360*/  WARPSYNC.COLLECTIVE R15, `(.L_x_200) ;  /* 0x000000000f0c7348 */ /* 0x000fea0003c00000 */
[----:B------:R-:W-:Y:S02]  /*8370*/  ELECT P6, UR62, PT ;  /* 0x00000000003e782f */ /* 0x000fe400038c0000 */
[----:B------:R-:W-:Y:S01]  /*8380*/  MOV R14, UR62 ;  /* 0x0000003e000e7c02 */ /* 0x000fe20008000f00 */
[----:B------:R-:W-:Y:S10]  /*8390*/  ENDCOLLECTIVE ;  /* 0x000000000000791b */ /* 0x000ff40003800000 */
.L_x_200:
[----:B------:R-:W-:Y:S05]  /*83a0*/  BSYNC B1 ;  /* 0x0000000000017941 */ /* 0x000fea0003800000 */
.L_x_199:
[----:B------:R-:W-:Y:S05]  /*83b0*/  BRA `(.L_x_201) ;  /* 0xffffffe800d47947 */ /* 0x000fea000383ffff */
.L_x_173:
[----:B-1----:R1:W2:Y:S02]  /*83c0*/  SYNCS.PHASECHK.TRANS64.TRYWAIT P0, [R23+URZ+0x70], R14 ;  /* 0x0000700e170075a7 */ /* 0x0022a4000800017f */
[----:B--2---:R-:W-:Y:S05]  /*83d0*/  @!P0 NANOSLEEP.SYNCS 0x989680 ;  /* 0x009896800000895d */ /* 0x004fea0003900000 */
[----:B------:R-:W2:Y:S02]  /*83e0*/  @!P0 SYNCS.PHASECHK.TRANS64 P0, [R23+URZ+0x70], R14 ;  /* 0x0000700e170085a7 */ /* 0x000ea4000800007f */
[----:B--2---:R-:W-:Y:S05]  /*83f0*/  @!P0 BRA `(.L_x_173) ;  /* 0xfffffffc00f08947 */ /* 0x004fea000383ffff */
[----:B------:R-:W-:Y:S05]  /*8400*/  BRA `(.L_x_202) ;  /* 0xffffffec000c7947 */ /* 0x000fea000383ffff */
.L_x_181:
[----:B------:R-:W-:Y:S01]  /*8410*/  BSSY B0, `(.L_x_203) ;  /* 0x0000006000007945 */ /* 0x000fe20003800000 */
[----:B------:R-:W-:-:S07]  /*8420*/  IMAD.MOV.U32 R15, RZ, RZ, -0x1 ;  /* 0xffffffffff0f7424 */ /* 0x000fce00078e00ff */
[----:B------:R-:W-:Y:S05]  /*8430*/  WARPSYNC.COLLECTIVE R15, `(.L_x_204) ;  /* 0x000000000f0c7348 */ /* 0x000fea0003c00000 */
[----:B------:R-:W-:Y:S02]  /*8440*/  ELECT P6, UR62, PT ;  /* 0x00000000003e782f */ /* 0x000fe400038c0000 */
[----:B------:R-:W-:Y:S01]  /*8450*/  MOV R14, UR62 ;  /* 0x0000003e000e7c02 */ /* 0x000fe20008000f00 */
[----:B------:R-:W-:Y:S10]  /*8460*/  ENDCOLLECTIVE ;  /* 0x000000000000791b */ /* 0x000ff40003800000 */
.L_x_204:
[----:B------:R-:W-:Y:S05]  /*8470*/  BSYNC B0 ;  /* 0x0000000000007941 */ /* 0x000fea0003800000 */
.L_x_203:
[----:B------:R-:W-:Y:S05]  /*8480*/  BRA `(.L_x_205) ;  /* 0xfffffff400687947 */ /* 0x000fea000383ffff */
.L_x_185:
[----:B0-----:R0:W1:Y:S02]  /*8490*/  SYNCS.PHASECHK.TRANS64.TRYWAIT P0, [R7+URZ], R4 ;  /* 0x00000004070075a7 */ /* 0x001064000800017f */
[----:B-1----:R-:W-:Y:S05]  /*84a0*/  @!P0 NANOSLEEP.SYNCS 0x989680 ;  /* 0x009896800000895d */ /* 0x002fea0003900000 */
[----:B------:R-:W1:Y:S02]  /*84b0*/  @!P0 SYNCS.PHASECHK.TRANS64 P0, [R7+URZ], R4 ;  /* 0x00000004070085a7 */ /* 0x000e64000800007f */
[----:B-1----:R-:W-:Y:S05]  /*84c0*/  @!P0 BRA `(.L_x_185) ;  /* 0xfffffffc00f08947 */ /* 0x002fea000383ffff */
[----:B------:R-:W-:Y:S05]  /*84d0*/  BRA `(.L_x_206) ;  /* 0xfffffff400a87947 */ /* 0x000fea000383ffff */
.L_x_186:
[----:B0-----:R0:W1:Y:S02]  /*84e0*/  SYNCS.PHASECHK.TRANS64.TRYWAIT P0, [R8+URZ], R5 ;  /* 0x00000005080075a7 */ /* 0x001064000800017f */
[----:B-1----:R-:W-:Y:S05]  /*84f0*/  @!P0 NANOSLEEP.SYNCS 0x989680 ;  /* 0x009896800000895d */ /* 0x002fea0003900000 */
[----:B------:R-:W1:Y:S02]  /*8500*/  @!P0 SYNCS.PHASECHK.TRANS64 P0, [R8+URZ], R5 ;  /* 0x00000005080085a7 */ /* 0x000e64000800007f */
[----:B-1----:R-:W-:Y:S05]  /*8510*/  @!P0 BRA `(.L_x_186) ;  /* 0xfffffffc00f08947 */ /* 0x002fea000383ffff */
[----:B------:R-:W-:Y:S05]  /*8520*/  BRA `(.L_x_207) ;  /* 0xfffffff400b87947 */ /* 0x000fea000383ffff */
.L_x_187:
[----:B0-----:R0:W1:Y:S02]  /*8530*/  SYNCS.PHASECHK.TRANS64.TRYWAIT P0, [R9+URZ], R4 ;  /* 0x00000004090075a7 */ /* 0x001064000800017f */
[----:B-1----:R-:W-:Y:S05]  /*8540*/  @!P0 NANOSLEEP.SYNCS 0x989680 ;  /* 0x009896800000895d */ /* 0x002fea0003900000 */
[----:B------:R-:W1:Y:S02]  /*8550*/  @!P0 SYNCS.PHASECHK.TRANS64 P0, [R9+URZ], R4 ;  /* 0x00000004090085a7 */ /* 0x000e64000800007f */
[----:B-1----:R-:W-:Y:S05]  /*8560*/  @!P0 BRA `(.L_x_187) ;  /* 0xfffffffc00f08947 */ /* 0x002fea000383ffff */
[----:B------:R-:W-:Y:S05]  /*8570*/  BRA `(.L_x_208) ;  /* 0xfffffff400c87947 */ /* 0x000fea000383ffff */
.L_x_188:
[----:B0-----:R0:W1:Y:S02]  /*8580*/  SYNCS.PHASECHK.TRANS64.TRYWAIT P0, [R8+URZ], R5 ;  /* 0x00000005080075a7 */ /* 0x001064000800017f */
[----:B-1----:R-:W-:Y:S05]  /*8590*/  @!P0 NANOSLEEP.SYNCS 0x989680 ;  /* 0x009896800000895d */ /* 0x002fea0003900000 */
[----:B------:R-:W1:Y:S02]  /*85a0*/  @!P0 SYNCS.PHASECHK.TRANS64 P0, [R8+URZ], R5 ;  /* 0x00000005080085a7 */ /* 0x000e64000800007f */
[----:B-1----:R-:W-:Y:S05]  /*85b0*/  @!P0 BRA `(.L_x_188) ;  /* 0xfffffffc00f08947 */ /* 0x002fea000383ffff */
[----:B------:R-:W-:Y:S05]  /*85c0*/  BRA `(.L_x_209) ;  /* 0xfffffff400d87947 */ /* 0x000fea000383ffff */
.L_x_189:
[----:B0-----:R0:W1:Y:S02]  /*85d0*/  SYNCS.PHASECHK.TRANS64.TRYWAIT P0, [R9+URZ], R4 ;  /* 0x00000004090075a7 */ /* 0x001064000800017f */
[----:B-1----:R-:W-:Y:S05]  /*85e0*/  @!P0 NANOSLEEP.SYNCS 0x989680 ;  /* 0x009896800000895d */ /* 0x002fea0003900000 */
[----:B------:R-:W1:Y:S02]  /*85f0*/  @!P0 SYNCS.PHASECHK.TRANS64 P0, [R9+URZ], R4 ;  /* 0x00000004090085a7 */ /* 0x000e64000800007f */
[----:B-1----:R-:W-:Y:S05]  /*8600*/  @!P0 BRA `(.L_x_189) ;  /* 0xfffffffc00f08947 */ /* 0x002fea000383ffff */
[----:B------:R-:W-:Y:S05]  /*8610*/  BRA `(.L_x_210) ;  /* 0xfffffff400e87947 */ /* 0x000fea000383ffff */
.L_x_190:
[----:B0-----:R0:W1:Y:S02]  /*8620*/  SYNCS.PHASECHK.TRANS64.TRYWAIT P0, [R8+URZ], R5 ;  /* 0x00000005080075a7 */ /* 0x001064000800017f */
[----:B-1----:R-:W-:Y:S05]  /*8630*/  @!P0 NANOSLEEP.SYNCS 0x989680 ;  /* 0x009896800000895d */ /* 0x002fea0003900000 */
[----:B------:R-:W1:Y:S02]  /*8640*/  @!P0 SYNCS.PHASECHK.TRANS64 P0, [R8+URZ], R5 ;  /* 0x00000005080085a7 */ /* 0x000e64000800007f */
[----:B-1----:R-:W-:Y:S05]  /*8650*/  @!P0 BRA `(.L_x_190) ;  /* 0xfffffffc00f08947 */ /* 0x002fea000383ffff */
[----:B------:R-:W-:Y:S05]  /*8660*/  BRA `(.L_x_211) ;  /* 0xfffffff400f87947 */ /* 0x000fea000383ffff */
.L_x_191:
[----:B0-----:R0:W1:Y:S02]  /*8670*/  SYNCS.PHASECHK.TRANS64.TRYWAIT P0, [R9+URZ], R4 ;  /* 0x00000004090075a7 */ /* 0x001064000800017f */
[----:B-1----:R-:W-:Y:S05]  /*8680*/  @!P0 NANOSLEEP.SYNCS 0x989680 ;  /* 0x009896800000895d */ /* 0x002fea0003900000 */
[----:B------:R-:W1:Y:S02]  /*8690*/  @!P0 SYNCS.PHASECHK.TRANS64 P0, [R9+URZ], R4 ;  /* 0x00000004090085a7 */ /* 0x000e64000800007f */
[----:B-1----:R-:W-:Y:S05]  /*86a0*/  @!P0 BRA `(.L_x_191) ;  /* 0xfffffffc00f08947 */ /* 0x002fea000383ffff */
[----:B------:R-:W-:Y:S05]  /*86b0*/  BRA `(.L_x_212) ;  /* 0xfffffff800087947 */ /* 0x000fea000383ffff */
.L_x_192:
[----:B0-----:R0:W1:Y:S02]  /*86c0*/  SYNCS.PHASECHK.TRANS64.TRYWAIT P0, [R8+URZ], R5 ;  /* 0x00000005080075a7 */ /* 0x001064000800017f */
[----:B-1----:R-:W-:Y:S05]  /*86d0*/  @!P0 NANOSLEEP.SYNCS 0x989680 ;  /* 0x009896800000895d */ /* 0x002fea0003900000 */
[----:B------:R-:W1:Y:S02]  /*86e0*/  @!P0 SYNCS.PHASECHK.TRANS64 P0, [R8+URZ], R5 ;  /* 0x00000005080085a7 */ /* 0x000e64000800007f */
[----:B-1----:R-:W-:Y:S05]  /*86f0*/  @!P0 BRA `(.L_x_192) ;  /* 0xfffffffc00f08947 */ /* 0x002fea000383ffff */
[----:B------:R-:W-:Y:S05]  /*8700*/  BRA `(.L_x_213) ;  /* 0xfffffff800187947 */ /* 0x000fea000383ffff */
.L_x_193:
[----:B0-----:R0:W1:Y:S02]  /*8710*/  SYNCS.PHASECHK.TRANS64.TRYWAIT P0, [R9+URZ], R4 ;  /* 0x00000004090075a7 */ /* 0x001064000800017f */
[----:B-1----:R-:W-:Y:S05]  /*8720*/  @!P0 NANOSLEEP.SYNCS 0x989680 ;  /* 0x009896800000895d */ /* 0x002fea0003900000 */
[----:B------:R-:W1:Y:S02]  /*8730*/  @!P0 SYNCS.PHASECHK.TRANS64 P0, [R9+URZ], R4 ;  /* 0x00000004090085a7 */ /* 0x000e64000800007f */
[----:B-1----:R-:W-:Y:S05]  /*8740*/  @!P0 BRA `(.L_x_193) ;  /* 0xfffffffc00f08947 */ /* 0x002fea000383ffff */
[----:B------:R-:W-:Y:S05]  /*8750*/  BRA `(.L_x_214) ;  /* 0xfffffff800287947 */ /* 0x000fea000383ffff */
.L_x_194:
[----:B0-----:R0:W1:Y:S02]  /*8760*/  SYNCS.PHASECHK.TRANS64.TRYWAIT P0, [R8+URZ], R5 ;  /* 0x00000005080075a7 */ /* 0x001064000800017f */
[----:B-1----:R-:W-:Y:S05]  /*8770*/  @!P0 NANOSLEEP.SYNCS 0x989680 ;  /* 0x009896800000895d */ /* 0x002fea0003900000 */
[----:B------:R-:W1:Y:S02]  /*8780*/  @!P0 SYNCS.PHASECHK.TRANS64 P0, [R8+URZ], R5 ;  /* 0x00000005080085a7 */ /* 0x000e64000800007f */
[----:B-1----:R-:W-:Y:S05]  /*8790*/  @!P0 BRA `(.L_x_194) ;  /* 0xfffffffc00f08947 */ /* 0x002fea000383ffff */
[----:B------:R-:W-:Y:S05]  /*87a0*/  BRA `(.L_x_215) ;  /* 0xfffffff800387947 */ /* 0x000fea000383ffff */
.L_x_195:
[----:B0-----:R0:W1:Y:S02]  /*87b0*/  SYNCS.PHASECHK.TRANS64.TRYWAIT P0, [R9+URZ], R4 ;  /* 0x00000004090075a7 */ /* 0x001064000800017f */
[----:B-1----:R-:W-:Y:S05]  /*87c0*/  @!P0 NANOSLEEP.SYNCS 0x989680 ;  /* 0x009896800000895d */ /* 0x002fea0003900000 */
[----:B------:R-:W1:Y:S02]  /*87d0*/  @!P0 SYNCS.PHASECHK.TRANS64 P0, [R9+URZ], R4 ;  /* 0x00000004090085a7 */ /* 0x000e64000800007f */
[----:B-1----:R-:W-:Y:S05]  /*87e0*/  @!P0 BRA `(.L_x_195) ;  /* 0xfffffffc00f08947 */ /* 0x002fea000383ffff */
[----:B------:R-:W-:Y:S05]  /*87f0*/  BRA `(.L_x_216) ;  /* 0xfffffff800487947 */ /* 0x000fea000383ffff */
.L_x_196:
[----:B0-----:R0:W1:Y:S02]  /*8800*/  SYNCS.PHASECHK.TRANS64.TRYWAIT P0, [R8+URZ], R5 ;  /* 0x00000005080075a7 */ /* 0x001064000800017f */
[----:B-1----:R-:W-:Y:S05]  /*8810*/  @!P0 NANOSLEEP.SYNCS 0x989680 ;  /* 0x009896800000895d */ /* 0x002fea0003900000 */
[----:B------:R-:W1:Y:S02]  /*8820*/  @!P0 SYNCS.PHASECHK.TRANS64 P0, [R8+URZ], R5 ;  /* 0x00000005080085a7 */ /* 0x000e64000800007f */
[----:B-1----:R-:W-:Y:S05]  /*8830*/  @!P0 BRA `(.L_x_196) ;  /* 0xfffffffc00f08947 */ /* 0x002fea000383ffff */
[----:B------:R-:W-:Y:S05]  /*8840*/  BRA `(.L_x_217) ;  /* 0xfffffff800587947 */ /* 0x000fea000383ffff */
.L_x_197:
[----:B-1----:R1:W2:Y:S02]  /*8850*/  SYNCS.PHASECHK.TRANS64.TRYWAIT P0, [R11+URZ], R6 ;  /* 0x000000060b0075a7 */ /* 0x0022a4000800017f */
[----:B--2---:R-:W-:Y:S05]  /*8860*/  @!P0 NANOSLEEP.SYNCS 0x989680 ;  /* 0x009896800000895d */ /* 0x004fea0003900000 */
[----:B------:R-:W2:Y:S02]  /*8870*/  @!P0 SYNCS.PHASECHK.TRANS64 P0, [R11+URZ], R6 ;  /* 0x000000060b0085a7 */ /* 0x000ea4000800007f */
[----:B--2---:R-:W-:Y:S05]  /*8880*/  @!P0 BRA `(.L_x_197) ;  /* 0xfffffffc00f08947 */ /* 0x004fea000383ffff */
[----:B------:R-:W-:Y:S05]  /*8890*/  BRA `(.L_x_218) ;  /* 0xfffffff800607947 */ /* 0x000fea000383ffff */
.L_x_219:
[----:B------:R-:W-:-:S00]  /*88a0*/  BRA `(.L_x_219) ;  /* 0xfffffffc00fc7947 */ /* 0x000fc0000383ffff */
[----:B------:R-:W-:-:S00]  /*88b0*/  NOP ;  /* 0x0000000000007918 */ /* 0x000fc00000000000 */
        /* <DEDUP_REMOVED lines=12> */
.L_x_220:


//--------------------- .nv.global.init           --------------------------
	.section	.nv.global.init,"aw",@progbits
.nv.global.init:
	.type		$str$22,@object
	.size		$str$22,($str$23 - $str$22)
$str$22:
        /*0000*/ 	.byte	0x6b, 0x5f, 0x74, 0x69, 0x6c, 0x65, 0x5f, 0x63, 0x6f, 0x75, 0x6e, 0x74, 0x20, 0x3e, 0x3d, 0x20
        /*0010*/ 	.byte	0x31, 0x00
	.type		$str$23,@object
	.size		$str$23,(__unnamed_1 - $str$23)
$str$23:
        /*0012*/ 	.byte	0x2f, 0x74, 0x6d, 0x70, 0x2f, 0x63, 0x75, 0x74, 0x6c, 0x61, 0x73, 0x73, 0x5f, 0x73, 0x77, 0x65
        /*0022*/ 	.byte	0x65, 0x70, 0x5f, 0x73, 0x72, 0x63, 0x2f, 0x69, 0x6e, 0x63, 0x6c, 0x75, 0x64, 0x65, 0x2f, 0x63
        /*0032*/ 	.byte	0x75, 0x74, 0x6c, 0x61, 0x73, 0x73, 0x2f, 0x67, 0x65, 0x6d, 0x6d, 0x2f, 0x63, 0x6f, 0x6c, 0x6c
        /*0042*/ 	.byte	0x65, 0x63, 0x74, 0x69, 0x76, 0x65, 0x2f, 0x73, 0x6d, 0x39, 0x30, 0x5f, 0x6d, 0x6d, 0x61, 0x5f
        /*0052*/ 	.byte	0x74, 0x6d, 0x61, 0x5f, 0x67, 0x6d, 0x6d, 0x61, 0x5f, 0x73, 0x73, 0x5f, 0x77, 0x61, 0x72, 0x70
        /*0062*/ 	.byte	0x73, 0x70, 0x65, 0x63, 0x69, 0x61, 0x6c, 0x69, 0x7a, 0x65, 0x64, 0x2e, 0x68, 0x70, 0x70, 0x00
	.type		__unnamed_1,@object
	.size		__unnamed_1,(.L_0 - __unnamed_1)
__unnamed_1:
        /*0072*/ 	.byte	0x76, 0x6f, 0x69, 0x64, 0x20, 0x63, 0x75, 0x74, 0x6c, 0x61, 0x73, 0x73, 0x3a, 0x3a, 0x67, 0x65
        /* <DEDUP_REMOVED lines=181> */
.L_0:


//--------------------- .nv.shared._ZN7cutlass13device_kernelINS_4gemm6kernel13GemmUniversalIN4cute5tupleIJiiiiEEENS1_10collective13CollectiveMmaINS1_34MainloopSm90TmaGmmaWarpSpecializedILi14ENS5_IJNS4_1CILi2EEENSA_ILi1EEESC_EEENS1_35KernelTmaWarpSpecializedCooperativeEEENS5_IJNSA_ILi128EEESG_NSA_ILi32EEEEEENS_10bfloat16_tENS5_IJlSC_lEEESJ_SK_NS4_8TiledMMAINS4_8MMA_AtomIJNS4_4SM904GMMA28MMA_64x128x16_F32BF16BF16_SSILNSO_5MajorE0ELSQ_0ELNSO_7ScaleInE1ELSR_1EEEEEENS4_6LayoutISD_NS5_IJSC_NSA_ILi0EEESV_EEEEENS5_IJNS4_10UnderscoreESY_SY_EEEEENS4_13SM90_TMA_LOADENS4_14ComposedLayoutINS4_7SwizzleILi2ELi4ELi3EEENS4_18smem_ptr_flag_bitsILi16EEENSU_INS5_IJNSA_ILi8EEESH_EEENS5_IJSH_SC_EEEEEEEvNS4_8identityENS4_23SM90_TMA_LOAD_MULTICASTES1B_vS1C_EENS_8epilogue10collective6detail29Sm90TmaWarpSpecializedAdapterINS1G_15DefaultEpilogueISJ_SK_SK_NS1F_6thread17LinearCombinationISJ_Li1EffLNS1K_9ScaleType4KindE0ELNS_15FloatRoundStyleE2ESJ_EENS1_15EpilogueDefaultEEEEEvvEEEEvNT_6ParamsE --------------------------
	.section	.nv.shared._ZN7cutlass13device_kernelINS_4gemm6kernel13GemmUniversalIN4cute5tupleIJiiiiEEENS1_10collective13CollectiveMmaINS1_34MainloopSm90TmaGmmaWarpSpecializedILi14ENS5_IJNS4_1CILi2EEENSA_ILi1EEESC_EEENS1_35KernelTmaWarpSpecializedCooperativeEEENS5_IJNSA_ILi128EEESG_NSA_ILi32EEEEEENS_10bfloat16_tENS5_IJlSC_lEEESJ_SK_NS4_8TiledMMAINS4_8MMA_AtomIJNS4_4SM904GMMA28MMA_64x128x16_F32BF16BF16_SSILNSO_5MajorE0ELSQ_0ELNSO_7ScaleInE1ELSR_1EEEEEENS4_6LayoutISD_NS5_IJSC_NSA_ILi0EEESV_EEEEENS5_IJNS4_10UnderscoreESY_SY_EEEEENS4_13SM90_TMA_LOADENS4_14ComposedLayoutINS4_7SwizzleILi2ELi4ELi3EEENS4_18smem_ptr_flag_bitsILi16EEENSU_INS5_IJNSA_ILi8EEESH_EEENS5_IJSH_SC_EEEEEEEvNS4_8identityENS4_23SM90_TMA_LOAD_MULTICASTES1B_vS1C_EENS_8epilogue10collective6detail29Sm90TmaWarpSpecializedAdapterINS1G_15DefaultEpilogueISJ_SK_SK_NS1F_6thread17LinearCombinationISJ_Li1EffLNS1K_9ScaleType4KindE0ELNS_15FloatRoundStyleE2ESJ_EENS1_15EpilogueDefaultEEEEEvvEEEEvNT_6ParamsE,"aw",@nobits
	.sectionflags	@""
	.align	16
	.zero		1024


//--------------------- .nv.shared.reserved.0     --------------------------
	.section	.nv.shared.reserved.0,"aw",@nobits
	.weak		__nv_reservedSMEM_offset_0_alias
	.size		__nv_reservedSMEM_offset_0_alias, 0, 0
	.other		__nv_reservedSMEM_offset_0_alias,@"STO_CUDA_RESERVED_SHARED STV_DEFAULT"
__nv_reservedSMEM_offset_0_alias:
	.zero		0


//--------------------- .nv.global                --------------------------
	.section	.nv.global,"aw",@nobits
.nv.global:
	.type		_ZN40_INTERNAL_826f0252_4_k_cu_0b4aabd1_243464cute1_E,@object
	.size		_ZN40_INTERNAL_826f0252_4_k_cu_0b4aabd1_243464cute1_E,(_ZN40_INTERNAL_826f0252_4_k_cu_0b4aabd1_243464cuda3std3__45__cpo6cbeginE - _ZN40_INTERNAL_826f0252_4_k_cu_0b4aabd1_243464cute1_E)
_ZN40_INTERNAL_826f0252_4_k_cu_0b4aabd1_243464cute1_E:
	.zero		1
	.type		_ZN40_INTERNAL_826f0252_4_k_cu_0b4aabd1_243464cuda3std3__45__cpo6cbeginE,@object
	.size		_ZN40_INTERNAL_826f0252_4_k_cu_0b4aabd1_243464cuda3std3__45__cpo6cbeginE,(_ZN40_INTERNAL_826f0252_4_k_cu_0b4aabd1_243464cuda3std3__48in_placeE - _ZN40_INTERNAL_826f0252_4_k_cu_0b4aabd1_243464cuda3std3__45__cpo6cbeginE)
_ZN40_INTERNAL_826f0252_4_k_cu_0b4aabd1_243464cuda3std3__45__cpo6cbeginE:
	.zero		1
	.type		_ZN40_INTERNAL_826f0252_4_k_cu_0b4aabd1_243464cuda3std3__48in_placeE,@object
	.size		_ZN40_INTERNAL_826f0252_4_k_cu_0b4aabd1_243464cuda3std3__48in_placeE,(_ZN40_INTERNAL_826f0252_4_k_cu_0b4aabd1_243464cuda3std6ranges3__45__cpo9iter_moveE - _ZN40_INTERNAL_826f0252_4_k_cu_0b4aabd1_243464cuda3std3__48in_placeE)
_ZN40_INTERNAL_826f0252_4_k_cu_0b4aabd1_243464cuda3std3__48in_placeE:
	.zero		1
	.type		_ZN40_INTERNAL_826f0252_4_k_cu_0b4aabd1_243464cuda3std6ranges3__45__cpo9iter_moveE,@object
	.size		_ZN40_INTERNAL_826f0252_4_k_cu_0b4aabd1_243464cuda3std6ranges3__45__cpo9iter_moveE,(_ZN40_INTERNAL_826f0252_4_k_cu_0b4aabd1_243464cuda3std3__45__cpo5beginE - _ZN40_INTERNAL_826f0252_4_k_cu_0b4aabd1_243464cuda3std6ranges3__45__cpo9iter_moveE)
_ZN40_INTERNAL_826f0252_4_k_cu_0b4aabd1_243464cuda3std6ranges3__45__cpo9iter_moveE:
	.zero		1
	.type		_ZN40_INTERNAL_826f0252_4_k_cu_0b4aabd1_243464cuda3std3__45__cpo5beginE,@object
	.size		_ZN40_INTERNAL_826f0252_4_k_cu_0b4aabd1_243464cuda3std3__45__cpo5beginE,(_ZN40_INTERNAL_826f0252_4_k_cu_0b4aabd1_243464cuda3std3__442_GLOBAL__N__826f0252_4_k_cu_0b4aabd1_243466ignoreE - _ZN40_INTERNAL_826f0252_4_k_cu_0b4aabd1_243464cuda3std3__45__cpo5beginE)
_ZN40_INTERNAL_826f0252_4_k_cu_0b4aabd1_243464cuda3std3__45__cpo5beginE:
	.zero		1
	.type		_ZN40_INTERNAL_826f0252_4_k_cu_0b4aabd1_243464cuda3std3__442_GLOBAL__N__826f0252_4_k_cu_0b4aabd1_243466ignoreE,@object
	.size		_ZN40_INTERNAL_826f0252_4_k_cu_0b4aabd1_243464cuda3std3__442_GLOBAL__N__826f0252_4_k_cu_0b4aabd1_243466ignoreE,(_ZN40_INTERNAL_826f0252_4_k_cu_0b4aabd1_243464cute7productE - _ZN40_INTERNAL_826f0252_4_k_cu_0b4aabd1_243464cuda3std3__442_GLOBAL__N__826f0252_4_k_cu_0b4aabd1_243466ignoreE)
_ZN40_INTERNAL_826f0252_4_k_cu_0b4aabd1_243464cuda3std3__442_GLOBAL__N__826f0252_4_k_cu_0b4aabd1_243466ignoreE:
	.zero		1
	.type		_ZN40_INTERNAL_826f0252_4_k_cu_0b4aabd1_243464cute7productE,@object
	.size		_ZN40_INTERNAL_826f0252_4_k_cu_0b4aabd1_243464cute7productE,(_ZN40_INTERNAL_826f0252_4_k_cu_0b4aabd1_243464cuda3std3__45__cpo3endE - _ZN40_INTERNAL_826f0252_4_k_cu_0b4aabd1_243464cute7productE)
_ZN40_INTERNAL_826f0252_4_k_cu_0b4aabd1_243464cute7productE:
	.zero		1
	.type		_ZN40_INTERNAL_826f0252_4_k_cu_0b4aabd1_243464cuda3std3__45__cpo3endE,@object
	.size		_ZN40_INTERNAL_826f0252_4_k_cu_0b4aabd1_243464cuda3std3__45__cpo3endE,(_ZN40_INTERNAL_826f0252_4_k_cu_0b4aabd1_243464cuda3std3__419piecewise_constructE - _ZN40_INTERNAL_826f0252_4_k_cu_0b4aabd1_243464cuda3std3__45__cpo3endE)
_ZN40_INTERNAL_826f0252_4_k_cu_0b4aabd1_243464cuda3std3__45__cpo3endE:
	.zero		1
	.type		_ZN40_INTERNAL_826f0252_4_k_cu_0b4aabd1_243464cuda3std3__419piecewise_constructE,@object
	.size		_ZN40_INTERNAL_826f0252_4_k_cu_0b4aabd1_243464cuda3std3__419piecewise_constructE,(_ZN40_INTERNAL_826f0252_4_k_cu_0b4aabd1_243464cuda3std3__45__cpo4cendE - _ZN40_INTERNAL_826f0252_4_k_cu_0b4aabd1_243464cuda3std3__419piecewise_constructE)
_ZN40_INTERNAL_826f0252_4_k_cu_0b4aabd1_243464cuda3std3__419piecewise_constructE:
	.zero		1
	.type		_ZN40_INTERNAL_826f0252_4_k_cu_0b4aabd1_243464cuda3std3__45__cpo4cendE,@object
	.size		_ZN40_INTERNAL_826f0252_4_k_cu_0b4aabd1_243464cuda3std3__45__cpo4cendE,(_ZN40_INTERNAL_826f0252_4_k_cu_0b4aabd1_243464cuda3std6ranges3__45__cpo4swapE - _ZN40_INTERNAL_826f0252_4_k_cu_0b4aabd1_243464cuda3std3__45__cpo4cendE)
_ZN40_INTERNAL_826f0252_4_k_cu_0b4aabd1_243464cuda3std3__45__cpo4cendE:
	.zero		1
	.type		_ZN40_INTERNAL_826f0252_4_k_cu_0b4aabd1_243464cuda3std6ranges3__45__cpo4swapE,@object
	.size		_ZN40_INTERNAL_826f0252_4_k_cu_0b4aabd1_243464cuda3std6ranges3__45__cpo4swapE,(.L_8 - _ZN40_INTERNAL_826f0252_4_k_cu_0b4aabd1_243464cuda3std6ranges3__45__cpo4swapE)
_ZN40_INTERNAL_826f0252_4_k_cu_0b4aabd1_243464cuda3std6ranges3__45__cpo4swapE:
	.zero		1
.L_8:


//--------------------- .nv.constant0._ZN7cutlass13device_kernelINS_4gemm6kernel13GemmUniversalIN4cute5tupleIJiiiiEEENS1_10collective13CollectiveMmaINS1_34MainloopSm90TmaGmmaWarpSpecializedILi14ENS5_IJNS4_1CILi2EEENSA_ILi1EEESC_EEENS1_35KernelTmaWarpSpecializedCooperativeEEENS5_IJNSA_ILi128EEESG_NSA_ILi32EEEEEENS_10bfloat16_tENS5_IJlSC_lEEESJ_SK_NS4_8TiledMMAINS4_8MMA_AtomIJNS4_4SM904GMMA28MMA_64x128x16_F32BF16BF16_SSILNSO_5MajorE0ELSQ_0ELNSO_7ScaleInE1ELSR_1EEEEEENS4_6LayoutISD_NS5_IJSC_NSA_ILi0EEESV_EEEEENS5_IJNS4_10UnderscoreESY_SY_EEEEENS4_13SM90_TMA_LOADENS4_14ComposedLayoutINS4_7SwizzleILi2ELi4ELi3EEENS4_18smem_ptr_flag_bitsILi16EEENSU_INS5_IJNSA_ILi8EEESH_EEENS5_IJSH_SC_EEEEEEEvNS4_8identityENS4_23SM90_TMA_LOAD_MULTICASTES1B_vS1C_EENS_8epilogue10collective6detail29Sm90TmaWarpSpecializedAdapterINS1G_15DefaultEpilogueISJ_SK_SK_NS1F_6thread17LinearCombinationISJ_Li1EffLNS1K_9ScaleType4KindE0ELNS_15FloatRoundStyleE2ESJ_EENS1_15EpilogueDefaultEEEEEvvEEEEvNT_6ParamsE --------------------------
	.section	.nv.constant0._ZN7cutlass13device_kernelINS_4gemm6kernel13GemmUniversalIN4cute5tupleIJiiiiEEENS1_10collective13CollectiveMmaINS1_34MainloopSm90TmaGmmaWarpSpecializedILi14ENS5_IJNS4_1CILi2EEENSA_ILi1EEESC_EEENS1_35KernelTmaWarpSpecializedCooperativeEEENS5_IJNSA_ILi128EEESG_NSA_ILi32EEEEEENS_10bfloat16_tENS5_IJlSC_lEEESJ_SK_NS4_8TiledMMAINS4_8MMA_AtomIJNS4_4SM904GMMA28MMA_64x128x16_F32BF16BF16_SSILNSO_5MajorE0ELSQ_0ELNSO_7ScaleInE1ELSR_1EEEEEENS4_6LayoutISD_NS5_IJSC_NSA_ILi0EEESV_EEEEENS5_IJNS4_10UnderscoreESY_SY_EEEEENS4_13SM90_TMA_LOADENS4_14ComposedLayoutINS4_7SwizzleILi2ELi4ELi3EEENS4_18smem_ptr_flag_bitsILi16EEENSU_INS5_IJNSA_ILi8EEESH_EEENS5_IJSH_SC_EEEEEEEvNS4_8identityENS4_23SM90_TMA_LOAD_MULTICASTES1B_vS1C_EENS_8epilogue10collective6detail29Sm90TmaWarpSpecializedAdapterINS1G_15DefaultEpilogueISJ_SK_SK_NS1F_6thread17LinearCombinationISJ_Li1EffLNS1K_9ScaleType4KindE0ELNS_15FloatRoundStyleE2ESJ_EENS1_15EpilogueDefaultEEEEEvvEEEEvNT_6ParamsE,"a",@progbits
	.sectionflags	@""
	.align	4
.nv.constant0._ZN7cutlass13device_kernelINS_4gemm6kernel13GemmUniversalIN4cute5tupleIJiiiiEEENS1_10collective13CollectiveMmaINS1_34MainloopSm90TmaGmmaWarpSpecializedILi14ENS5_IJNS4_1CILi2EEENSA_ILi1EEESC_EEENS1_35KernelTmaWarpSpecializedCooperativeEEENS5_IJNSA_ILi128EEESG_NSA_ILi32EEEEEENS_10bfloat16_tENS5_IJlSC_lEEESJ_SK_NS4_8TiledMMAINS4_8MMA_AtomIJNS4_4SM904GMMA28MMA_64x128x16_F32BF16BF16_SSILNSO_5MajorE0ELSQ_0ELNSO_7ScaleInE1ELSR_1EEEEEENS4_6LayoutISD_NS5_IJSC_NSA_ILi0EEESV_EEEEENS5_IJNS4_10UnderscoreESY_SY_EEEEENS4_13SM90_TMA_LOADENS4_14ComposedLayoutINS4_7SwizzleILi2ELi4ELi3EEENS4_18smem_ptr_flag_bitsILi16EEENSU_INS5_IJNSA_ILi8EEESH_EEENS5_IJSH_SC_EEEEEEEvNS4_8identityENS4_23SM90_TMA_LOAD_MULTICASTES1B_vS1C_EENS_8epilogue10collective6detail29Sm90TmaWarpSpecializedAdapterINS1G_15DefaultEpilogueISJ_SK_SK_NS1F_6thread17LinearCombinationISJ_Li1EffLNS1K_9ScaleType4KindE0ELNS_15FloatRoundStyleE2ESJ_EENS1_15EpilogueDefaultEEEEEvvEEEEvNT_6ParamsE:
	.zero		1664


//--------------------- SYMBOLS --------------------------

	.type		.nv.reservedSmem.offset0,@object
	.size		.nv.reservedSmem.offset0,0x4
	.type		__assertfail,@function
